//
// Generated by NVIDIA NVVM Compiler
//
// Compiler Build ID: CL-36424714
// Cuda compilation tools, release 13.0, V13.0.88
// Based on NVVM 20.0.0
//

.version 9.0
.target sm_100
.address_size 64

	// .globl	_Z14gpu_operationsiiPiS_S_S_
.extern .func  (.param .b32 func_retval0) vprintf
(
	.param .b64 vprintf_param_0,
	.param .b64 vprintf_param_1
)
;
// _ZZ14gpu_operationsiiPiS_S_S_E9exit_flag has been demoted
// _ZZ14gpu_operationsiiPiS_S_S_E9curr_task has been demoted
// _ZZ14gpu_operationsiiPiS_S_S_E8task_ctr has been demoted
// _ZZ14gpu_operationsiiPiS_S_S_E7corenum has been demoted
// _ZZ14gpu_operationsiiPiS_S_S_E9last_core has been demoted
// _ZZ14gpu_operationsiiPiS_S_S_E7cut_off has been demoted
// _ZZ14gpu_operationsiiPiS_S_S_E8last_tid has been demoted
// _ZZ14gpu_operationsiiPiS_S_S_E10tasktocore has been demoted
// _ZZ14gpu_operationsiiPiS_S_S_E4ends has been demoted
// _ZZ14gpu_operationsiiPiS_S_S_E7ptocore has been demoted
.global .align 1 .b8 $str[32] = {45, 45, 45, 45, 45, 45, 45, 45, 45, 45, 45, 45, 45, 45, 45, 45, 45, 45, 45, 45, 45, 45, 45, 45, 45, 45, 45, 45, 45, 45, 10};
.global .align 1 .b8 $str$1[31] = {108, 111, 108, 32, 37, 100, 32, 116, 111, 32, 37, 100, 32, 97, 110, 100, 32, 115, 116, 97, 114, 116, 115, 32, 97, 116, 32, 37, 100, 10};
.global .align 1 .b8 $str$2[32] = {37, 100, 32, 105, 115, 32, 100, 111, 105, 110, 103, 32, 37, 100, 32, 111, 102, 32, 37, 100, 32, 40, 37, 100, 41, 44, 32, 101, 120, 101, 10};
.global .align 1 .b8 $str$3[20] = {112, 114, 101, 102, 105, 120, 32, 37, 100, 32, 45, 32, 37, 100, 44, 32, 37, 100, 10};
.global .align 1 .b8 $str$4[15] = {104, 105, 32, 116, 101, 109, 112, 101, 110, 100, 45, 37, 100, 10};
.global .align 1 .b8 $str$5[17] = {37, 100, 32, 45, 32, 114, 101, 115, 91, 37, 100, 93, 32, 37, 100, 10};

.visible .entry _Z14gpu_operationsiiPiS_S_S_(
	.param .u32 _Z14gpu_operationsiiPiS_S_S__param_0,
	.param .u32 _Z14gpu_operationsiiPiS_S_S__param_1,
	.param .u64 .ptr .align 1 _Z14gpu_operationsiiPiS_S_S__param_2,
	.param .u64 .ptr .align 1 _Z14gpu_operationsiiPiS_S_S__param_3,
	.param .u64 .ptr .align 1 _Z14gpu_operationsiiPiS_S_S__param_4,
	.param .u64 .ptr .align 1 _Z14gpu_operationsiiPiS_S_S__param_5
)
{
	.local .align 16 .b8 	__local_depot0[16];
	.reg .b64 	%SP;
	.reg .b64 	%SPL;
	.reg .pred 	%p<44>;
	.reg .b32 	%r<168>;
	.reg .b64 	%rd<40>;
	// demoted variable
	.shared .align 4 .u32 _ZZ14gpu_operationsiiPiS_S_S_E9exit_flag;
	// demoted variable
	.shared .align 4 .u32 _ZZ14gpu_operationsiiPiS_S_S_E9curr_task;
	// demoted variable
	.shared .align 4 .u32 _ZZ14gpu_operationsiiPiS_S_S_E8task_ctr;
	// demoted variable
	.shared .align 4 .u32 _ZZ14gpu_operationsiiPiS_S_S_E7corenum;
	// demoted variable
	.shared .align 4 .u32 _ZZ14gpu_operationsiiPiS_S_S_E9last_core;
	// demoted variable
	.shared .align 4 .u32 _ZZ14gpu_operationsiiPiS_S_S_E7cut_off;
	// demoted variable
	.shared .align 4 .u32 _ZZ14gpu_operationsiiPiS_S_S_E8last_tid;
	// demoted variable
	.shared .align 4 .b8 _ZZ14gpu_operationsiiPiS_S_S_E10tasktocore[4096];
	// demoted variable
	.shared .align 4 .b8 _ZZ14gpu_operationsiiPiS_S_S_E4ends[4096];
	// demoted variable
	.shared .align 4 .b8 _ZZ14gpu_operationsiiPiS_S_S_E7ptocore[4096];
	mov.u64 	%SPL, __local_depot0;
	cvta.local.u64 	%SP, %SPL;
	ld.param.u32 	%r51, [_Z14gpu_operationsiiPiS_S_S__param_0];
	ld.param.u32 	%r52, [_Z14gpu_operationsiiPiS_S_S__param_1];
	ld.param.u64 	%rd8, [_Z14gpu_operationsiiPiS_S_S__param_2];
	ld.param.u64 	%rd9, [_Z14gpu_operationsiiPiS_S_S__param_3];
	ld.param.u64 	%rd6, [_Z14gpu_operationsiiPiS_S_S__param_4];
	ld.param.u64 	%rd7, [_Z14gpu_operationsiiPiS_S_S__param_5];
	cvta.to.global.u64 	%rd1, %rd8;
	cvta.to.global.u64 	%rd2, %rd9;
	add.u64 	%rd10, %SP, 0;
	add.u64 	%rd3, %SPL, 0;
	mov.u32 	%r1, %tid.x;
	mov.b32 	%r53, 0;
	st.shared.u32 	[_ZZ14gpu_operationsiiPiS_S_S_E8task_ctr], %r53;
	shl.b32 	%r54, %r1, 2;
	mov.u32 	%r55, _ZZ14gpu_operationsiiPiS_S_S_E4ends;
	add.s32 	%r2, %r55, %r54;
	st.shared.u32 	[%r2], %r53;
	mov.u32 	%r56, _ZZ14gpu_operationsiiPiS_S_S_E7ptocore;
	add.s32 	%r57, %r56, %r54;
	st.shared.u32 	[%r57], %r51;
	mov.b32 	%r58, -1;
	st.shared.u32 	[_ZZ14gpu_operationsiiPiS_S_S_E8last_tid], %r58;
	setp.eq.s32 	%p5, %r52, 0;
	@%p5 bra 	$L__BB0_41;
	cvta.to.global.u64 	%rd4, %rd7;
	cvta.to.global.u64 	%rd5, %rd6;
	mov.b32 	%r167, 1;
	mov.b32 	%r145, 0;
	mov.u64 	%rd11, $str;
	mov.u32 	%r155, %r145;
	mov.u32 	%r154, %r145;
	mov.u32 	%r143, %r145;
$L__BB0_2:
	setp.ne.s32 	%p6, %r1, 0;
	mov.b32 	%r62, 0;
	st.shared.u32 	[_ZZ14gpu_operationsiiPiS_S_S_E9exit_flag], %r62;
	@%p6 bra 	$L__BB0_4;
	cvta.global.u64 	%rd12, %rd11;
	{ // callseq 0, 0
	.param .b64 param0;
	st.param.b64 	[param0], %rd12;
	.param .b64 param1;
	st.param.b64 	[param1], 0;
	.param .b32 retval0;
	call.uni (retval0), 
	vprintf, 
	(
	param0, 
	param1
	);
	ld.param.b32 	%r63, [retval0];
	} // callseq 0
	ld.shared.u32 	%r145, [_ZZ14gpu_operationsiiPiS_S_S_E8task_ctr];
$L__BB0_4:
	setp.lt.s32 	%p8, %r51, 0;
	setp.ge.u32 	%p9, %r145, %r52;
	mov.pred 	%p43, 0;
	mov.b32 	%r156, -1;
	or.pred  	%p10, %p8, %p9;
	@%p10 bra 	$L__BB0_22;
	mov.b32 	%r156, -1;
	mov.b32 	%r147, 0;
	mov.u32 	%r16, %r154;
	mov.u32 	%r158, %r147;
	bra.uni 	$L__BB0_7;
$L__BB0_6:
	add.s32 	%r11, %r147, 1;
	setp.ge.s32 	%p22, %r147, %r51;
	ld.shared.u32 	%r145, [_ZZ14gpu_operationsiiPiS_S_S_E8task_ctr];
	setp.ge.u32 	%p23, %r145, %r52;
	or.pred  	%p24, %p22, %p23;
	mov.u32 	%r147, %r11;
	mov.u32 	%r16, %r154;
	@%p24 bra 	$L__BB0_21;
$L__BB0_7:
	st.shared.u32 	[_ZZ14gpu_operationsiiPiS_S_S_E9curr_task], %r145;
	st.shared.u32 	[_ZZ14gpu_operationsiiPiS_S_S_E7corenum], %r51;
	bar.sync 	0;
	ld.shared.u32 	%r68, [_ZZ14gpu_operationsiiPiS_S_S_E9curr_task];
	mul.wide.s32 	%rd13, %r68, 4;
	add.s64 	%rd14, %rd2, %rd13;
	ld.global.u32 	%r69, [%rd14];
	shl.b32 	%r70, %r69, 2;
	mov.u32 	%r71, _ZZ14gpu_operationsiiPiS_S_S_E7ptocore;
	add.s32 	%r72, %r71, %r70;
	ld.shared.u32 	%r21, [%r72];
	setp.ne.s32 	%p11, %r21, %r51;
	shl.b32 	%r73, %r147, 2;
	mov.u32 	%r74, _ZZ14gpu_operationsiiPiS_S_S_E10tasktocore;
	add.s32 	%r22, %r74, %r73;
	@%p11 bra 	$L__BB0_13;
	setp.ne.s32 	%p12, %r155, 1;
	@%p12 bra 	$L__BB0_11;
	setp.ne.s32 	%p17, %r167, 1;
	mov.b32 	%r155, 0;
	mov.pred 	%p42, -1;
	mov.u32 	%r154, %r16;
	@%p17 bra 	$L__BB0_14;
	atom.shared.min.s32 	%r81, [_ZZ14gpu_operationsiiPiS_S_S_E7corenum], %r1;
	mov.u32 	%r154, %r16;
	bra.uni 	$L__BB0_14;
$L__BB0_11:
	mov.b32 	%r155, 1;
	st.shared.u32 	[_ZZ14gpu_operationsiiPiS_S_S_E9exit_flag], %r155;
	setp.eq.s32 	%p14, %r147, 0;
	mov.b32 	%r154, 0;
	mov.pred 	%p42, -1;
	@%p14 bra 	$L__BB0_14;
	ld.shared.u32 	%r78, [%r22+-4];
	st.shared.u32 	[_ZZ14gpu_operationsiiPiS_S_S_E9last_core], %r78;
	mov.u32 	%r154, %r16;
	bra.uni 	$L__BB0_14;
$L__BB0_13:
	setp.ne.s32 	%p42, %r21, %r1;
	mov.u32 	%r154, %r16;
$L__BB0_14:
	bar.sync 	0;
	ld.shared.u32 	%r82, [_ZZ14gpu_operationsiiPiS_S_S_E7corenum];
	setp.ne.s32 	%p19, %r82, %r1;
	@%p19 bra 	$L__BB0_16;
	ld.shared.u32 	%r83, [_ZZ14gpu_operationsiiPiS_S_S_E9curr_task];
	mul.wide.s32 	%rd15, %r83, 4;
	add.s64 	%rd16, %rd2, %rd15;
	ld.global.u32 	%r84, [%rd16];
	shl.b32 	%r85, %r84, 2;
	mov.u32 	%r86, _ZZ14gpu_operationsiiPiS_S_S_E7ptocore;
	add.s32 	%r87, %r86, %r85;
	st.shared.u32 	[%r87], %r1;
	st.local.v2.u32 	[%rd3], {%r84, %r1};
	st.local.u32 	[%rd3+8], %r154;
	mov.u64 	%rd17, $str$1;
	cvta.global.u64 	%rd18, %rd17;
	{ // callseq 1, 0
	.param .b64 param0;
	st.param.b64 	[param0], %rd18;
	.param .b64 param1;
	st.param.b64 	[param1], %rd10;
	.param .b32 retval0;
	call.uni (retval0), 
	vprintf, 
	(
	param0, 
	param1
	);
	ld.param.b32 	%r88, [retval0];
	} // callseq 1
	st.shared.u32 	[_ZZ14gpu_operationsiiPiS_S_S_E7corenum], %r51;
	st.shared.u32 	[%r2], %r154;
	bra.uni 	$L__BB0_17;
$L__BB0_16:
	@%p42 bra 	$L__BB0_20;
$L__BB0_17:
	setp.ne.s32 	%p20, %r158, 1;
	@%p20 bra 	$L__BB0_19;
	mov.b32 	%r158, 1;
	st.shared.u32 	[_ZZ14gpu_operationsiiPiS_S_S_E9exit_flag], %r158;
	st.shared.u32 	[_ZZ14gpu_operationsiiPiS_S_S_E9last_core], %r1;
	ld.shared.u32 	%r101, [%r22+-4];
	st.shared.u32 	[_ZZ14gpu_operationsiiPiS_S_S_E8last_tid], %r101;
	bra.uni 	$L__BB0_20;
$L__BB0_19:
	st.shared.u32 	[%r22], %r1;
	ld.shared.u32 	%r157, [_ZZ14gpu_operationsiiPiS_S_S_E9curr_task];
	ld.shared.u32 	%r92, [_ZZ14gpu_operationsiiPiS_S_S_E8task_ctr];
	add.s32 	%r93, %r92, 1;
	st.shared.u32 	[_ZZ14gpu_operationsiiPiS_S_S_E8task_ctr], %r93;
	mul.wide.s32 	%rd20, %r157, 4;
	add.s64 	%rd21, %rd2, %rd20;
	ld.global.u32 	%r94, [%rd21];
	add.s64 	%rd22, %rd1, %rd20;
	ld.global.u32 	%r95, [%rd22];
	st.local.v4.u32 	[%rd3], {%r1, %r92, %r94, %r95};
	mov.u64 	%rd23, $str$2;
	cvta.global.u64 	%rd24, %rd23;
	{ // callseq 2, 0
	.param .b64 param0;
	st.param.b64 	[param0], %rd24;
	.param .b64 param1;
	st.param.b64 	[param1], %rd10;
	.param .b32 retval0;
	call.uni (retval0), 
	vprintf, 
	(
	param0, 
	param1
	);
	ld.param.b32 	%r96, [retval0];
	} // callseq 2
	ld.shared.u32 	%r98, [_ZZ14gpu_operationsiiPiS_S_S_E8task_ctr];
	add.s32 	%r99, %r98, -1;
	mul.wide.u32 	%rd26, %r99, 4;
	add.s64 	%rd27, %rd4, %rd26;
	st.global.u32 	[%rd27], %r1;
	mov.b32 	%r167, 0;
	mov.b32 	%r158, 1;
	mov.u32 	%r156, %r147;
$L__BB0_20:
	bar.sync 	0;
	ld.shared.u32 	%r102, [_ZZ14gpu_operationsiiPiS_S_S_E9exit_flag];
	setp.ne.s32 	%p21, %r102, 1;
	@%p21 bra 	$L__BB0_6;
$L__BB0_21:
	setp.ne.s32 	%p43, %r158, 0;
$L__BB0_22:
	mov.u32 	%r32, %r167;
	setp.lt.s32 	%p25, %r51, 2;
	bar.sync 	0;
	@%p25 bra 	$L__BB0_29;
	mov.b32 	%r165, 1;
$L__BB0_24:
	setp.lt.s32 	%p26, %r156, %r165;
	@%p26 bra 	$L__BB0_28;
	shl.b32 	%r105, %r165, 1;
	rem.s32 	%r36, %r156, %r105;
	setp.lt.s32 	%p27, %r36, %r165;
	not.pred 	%p28, %p43;
	or.pred  	%p29, %p27, %p28;
	@%p29 bra 	$L__BB0_28;
	add.s32 	%r106, %r156, %r165;
	sub.s32 	%r107, %r106, %r36;
	shl.b32 	%r108, %r107, 2;
	mov.u32 	%r109, _ZZ14gpu_operationsiiPiS_S_S_E10tasktocore;
	add.s32 	%r110, %r109, %r108;
	ld.shared.u32 	%r37, [%r110+-4];
	shl.b32 	%r111, %r37, 2;
	add.s32 	%r38, %r55, %r111;
	ld.shared.u32 	%r39, [%r38];
	ld.shared.u32 	%r113, [%r2];
	setp.le.s32 	%p30, %r39, %r113;
	@%p30 bra 	$L__BB0_28;
	st.shared.u32 	[%r2], %r39;
	ld.shared.u32 	%r114, [%r38];
	st.local.v2.u32 	[%rd3], {%r1, %r37};
	st.local.u32 	[%rd3+8], %r114;
	mov.u64 	%rd28, $str$3;
	cvta.global.u64 	%rd29, %rd28;
	{ // callseq 3, 0
	.param .b64 param0;
	st.param.b64 	[param0], %rd29;
	.param .b64 param1;
	st.param.b64 	[param1], %rd10;
	.param .b32 retval0;
	call.uni (retval0), 
	vprintf, 
	(
	param0, 
	param1
	);
	ld.param.b32 	%r115, [retval0];
	} // callseq 3
$L__BB0_28:
	bar.sync 	0;
	shl.b32 	%r165, %r165, 1;
	setp.lt.s32 	%p31, %r165, %r51;
	@%p31 bra 	$L__BB0_24;
$L__BB0_29:
	setp.ne.s32 	%p32, %r155, 1;
	@%p32 bra 	$L__BB0_32;
	setp.ne.s32 	%p33, %r1, 0;
	ld.shared.u32 	%r117, [_ZZ14gpu_operationsiiPiS_S_S_E9last_core];
	shl.b32 	%r118, %r117, 2;
	add.s32 	%r120, %r55, %r118;
	ld.shared.u32 	%r121, [%r120];
	max.s32 	%r154, %r143, %r121;
	@%p33 bra 	$L__BB0_32;
	st.local.u32 	[%rd3], %r154;
	mov.u64 	%rd31, $str$4;
	cvta.global.u64 	%rd32, %rd31;
	{ // callseq 4, 0
	.param .b64 param0;
	st.param.b64 	[param0], %rd32;
	.param .b64 param1;
	st.param.b64 	[param1], %rd10;
	.param .b32 retval0;
	call.uni (retval0), 
	vprintf, 
	(
	param0, 
	param1
	);
	ld.param.b32 	%r122, [retval0];
	} // callseq 4
$L__BB0_32:
	ld.shared.u32 	%r124, [_ZZ14gpu_operationsiiPiS_S_S_E8last_tid];
	setp.ne.s32 	%p34, %r124, %r1;
	@%p34 bra 	$L__BB0_34;
	ld.shared.u32 	%r125, [%r2];
	st.shared.u32 	[_ZZ14gpu_operationsiiPiS_S_S_E7cut_off], %r125;
	mov.b32 	%r126, -1;
	st.shared.u32 	[_ZZ14gpu_operationsiiPiS_S_S_E8last_tid], %r126;
$L__BB0_34:
	not.pred 	%p35, %p43;
	@%p35 bra 	$L__BB0_36;
	ld.shared.u32 	%r127, [%r2];
	max.s32 	%r128, %r143, %r127;
	mul.wide.s32 	%rd34, %r157, 4;
	add.s64 	%rd35, %rd1, %rd34;
	ld.global.u32 	%r129, [%rd35];
	add.s32 	%r130, %r129, %r128;
	st.shared.u32 	[%r2], %r130;
	add.s64 	%rd36, %rd5, %rd34;
	st.global.u32 	[%rd36], %r130;
	st.local.v2.u32 	[%rd3], {%r1, %r157};
	st.local.u32 	[%rd3+8], %r130;
	mov.u64 	%rd37, $str$5;
	cvta.global.u64 	%rd38, %rd37;
	{ // callseq 5, 0
	.param .b64 param0;
	st.param.b64 	[param0], %rd38;
	.param .b64 param1;
	st.param.b64 	[param1], %rd10;
	.param .b32 retval0;
	call.uni (retval0), 
	vprintf, 
	(
	param0, 
	param1
	);
	ld.param.b32 	%r131, [retval0];
	} // callseq 5
$L__BB0_36:
	setp.ne.s32 	%p36, %r155, 1;
	ld.shared.u32 	%r143, [_ZZ14gpu_operationsiiPiS_S_S_E7cut_off];
	bar.sync 	0;
	@%p36 bra 	$L__BB0_38;
	ld.shared.u32 	%r138, [%r2];
	setp.lt.s32 	%p40, %r154, %r138;
	selp.b32 	%r167, %r32, 1, %p40;
	bra.uni 	$L__BB0_40;
$L__BB0_38:
	ld.shared.u32 	%r45, [_ZZ14gpu_operationsiiPiS_S_S_E9last_core];
	shl.b32 	%r134, %r45, 2;
	add.s32 	%r136, %r55, %r134;
	ld.shared.u32 	%r46, [%r136];
	ld.shared.u32 	%r47, [%r2];
	setp.gt.s32 	%p37, %r46, %r47;
	mov.b32 	%r167, 1;
	@%p37 bra 	$L__BB0_40;
	setp.eq.s32 	%p38, %r46, %r47;
	setp.ne.s32 	%p39, %r45, %r1;
	selp.b32 	%r137, 1, %r32, %p38;
	selp.b32 	%r167, %r137, %r32, %p39;
$L__BB0_40:
	ld.shared.u32 	%r145, [_ZZ14gpu_operationsiiPiS_S_S_E8task_ctr];
	setp.lt.u32 	%p41, %r145, %r52;
	@%p41 bra 	$L__BB0_2;
$L__BB0_41:
	bar.sync 	0;
	ret;

}


// ===== COMPILED SASS (sm_100) =====

	.target	sm_100

	.elftype	@"ET_EXEC"


//--------------------- .note.nv.tkinfo           --------------------------
	.section	.note.nv.tkinfo,"",@"SHT_NOTE"
	.sectionflags	@"SHF_NOTE_NV_TKINFO"
	.tkinfo
        /*0018*/ 	.word	0x00000002
        /*0030*/ 	.string	""
        /*0030*/ 	.string	"ptxas"
        /*0030*/ 	.string	"Cuda compilation tools, release 13.0, V13.0.88"
        /*0030*/ 	.string	"Build cuda_13.0.r13.0/compiler.36424714_0"
        /*0030*/ 	.string	"-arch sm_100 -m 64 "



//--------------------- .note.nv.cuinfo           --------------------------
	.section	.note.nv.cuinfo,"",@"SHT_NOTE"
	.sectionflags	@"SHF_NOTE_NV_CUINFO"
        /*0018*/ 	.short	0x0002
        /*001a*/ 	.short	0x0064
        /*001c*/ 	.short	0x0082
	.zero		2


//--------------------- .nv.info                  --------------------------
	.section	.nv.info,"",@"SHT_CUDA_INFO"
	.align	4


	//----- nvinfo : EIATTR_REGCOUNT
	.align		4
        /*0000*/ 	.byte	0x04, 0x2f
        /*0002*/ 	.short	(.L_7 - .L_6)
	.align		4
.L_6:
        /*0004*/ 	.word	index@(_Z14gpu_operationsiiPiS_S_S_)
        /*0008*/ 	.word	0x00000020


	//----- nvinfo : EIATTR_FRAME_SIZE
	.align		4
.L_7:
        /*000c*/ 	.byte	0x04, 0x11
        /*000e*/ 	.short	(.L_9 - .L_8)
	.align		4
.L_8:
        /*0010*/ 	.word	index@(_Z14gpu_operationsiiPiS_S_S_)
        /*0014*/ 	.word	0x00000010


	//----- nvinfo : EIATTR_MIN_STACK_SIZE
	.align		4
.L_9:
        /*0018*/ 	.byte	0x04, 0x12
        /*001a*/ 	.short	(.L_11 - .L_10)
	.align		4
.L_10:
        /*001c*/ 	.word	index@(_Z14gpu_operationsiiPiS_S_S_)
        /*0020*/ 	.word	0x00000010
.L_11:


//--------------------- .nv.compat                --------------------------
	.section	.nv.compat,"",@"SHT_CUDA_COMPAT_INFO"
	.align	4
        /*0000*/ 	.byte	0x02, 0x09, 0x00, 0x00, 0x02, 0x02, 0x01, 0x00, 0x02, 0x05, 0x05, 0x00, 0x03, 0x07, 0x01, 0x01
        /*0010*/ 	.byte	0x02, 0x03, 0x00, 0x00, 0x02, 0x06, 0x01, 0x00, 0x04, 0x0b, 0x08, 0x00, 0x09, 0x00, 0x00, 0x00
        /*0020*/ 	.byte	0x00, 0x00, 0x00, 0x00


//--------------------- .nv.info._Z14gpu_operationsiiPiS_S_S_ --------------------------
	.section	.nv.info._Z14gpu_operationsiiPiS_S_S_,"",@"SHT_CUDA_INFO"
	.sectionflags	@""
	.align	4


	//----- nvinfo : EIATTR_CUDA_API_VERSION
	.align		4
        /*0000*/ 	.byte	0x04, 0x37
        /*0002*/ 	.short	(.L_13 - .L_12)
.L_12:
        /*0004*/ 	.word	0x00000082


	//----- nvinfo : EIATTR_KPARAM_INFO
	.align		4
.L_13:
        /*0008*/ 	.byte	0x04, 0x17
        /*000a*/ 	.short	(.L_15 - .L_14)
.L_14:
        /*000c*/ 	.word	0x00000000
        /*0010*/ 	.short	0x0005
        /*0012*/ 	.short	0x0020
        /*0014*/ 	.byte	0x00, 0xf5, 0x21, 0x00


	//----- nvinfo : EIATTR_KPARAM_INFO
	.align		4
.L_15:
        /*0018*/ 	.byte	0x04, 0x17
        /*001a*/ 	.short	(.L_17 - .L_16)
.L_16:
        /*001c*/ 	.word	0x00000000
        /*0020*/ 	.short	0x0004
        /*0022*/ 	.short	0x0018
        /*0024*/ 	.byte	0x00, 0xf5, 0x21, 0x00


	//----- nvinfo : EIATTR_KPARAM_INFO
	.align		4
.L_17:
        /*0028*/ 	.byte	0x04, 0x17
        /*002a*/ 	.short	(.L_19 - .L_18)
.L_18:
        /*002c*/ 	.word	0x00000000
        /*0030*/ 	.short	0x0003
        /*0032*/ 	.short	0x0010
        /*0034*/ 	.byte	0x00, 0xf5, 0x21, 0x00


	//----- nvinfo : EIATTR_KPARAM_INFO
	.align		4
.L_19:
        /*0038*/ 	.byte	0x04, 0x17
        /*003a*/ 	.short	(.L_21 - .L_20)
.L_20:
        /*003c*/ 	.word	0x00000000
        /*0040*/ 	.short	0x0002
        /*0042*/ 	.short	0x0008
        /*0044*/ 	.byte	0x00, 0xf5, 0x21, 0x00


	//----- nvinfo : EIATTR_KPARAM_INFO
	.align		4
.L_21:
        /*0048*/ 	.byte	0x04, 0x17
        /*004a*/ 	.short	(.L_23 - .L_22)
.L_22:
        /*004c*/ 	.word	0x00000000
        /*0050*/ 	.short	0x0001
        /*0052*/ 	.short	0x0004
        /*0054*/ 	.byte	0x00, 0xf0, 0x11, 0x00


	//----- nvinfo : EIATTR_KPARAM_INFO
	.align		4
.L_23:
        /*0058*/ 	.byte	0x04, 0x17
        /*005a*/ 	.short	(.L_25 - .L_24)
.L_24:
        /*005c*/ 	.word	0x00000000
        /*0060*/ 	.short	0x0000
        /*0062*/ 	.short	0x0000
        /*0064*/ 	.byte	0x00, 0xf0, 0x11, 0x00


	//----- nvinfo : EIATTR_SPARSE_MMA_MASK
	.align		4
.L_25:
        /*0068*/ 	.byte	0x03, 0x50
        /*006a*/ 	.short	0x0000


	//----- nvinfo : EIATTR_MAXREG_COUNT
	.align		4
        /*006c*/ 	.byte	0x03, 0x1b
        /*006e*/ 	.short	0x00ff


	//----- nvinfo : EIATTR_NUM_BARRIERS
	.align		4
        /*0070*/ 	.byte	0x02, 0x4c
        /*0072*/ 	.byte	0x01
	.zero		1


	//----- nvinfo : EIATTR_EXTERNS
	.align		4
        /*0074*/ 	.byte	0x04, 0x0f
        /*0076*/ 	.short	(.L_27 - .L_26)


	//   ....[0]....
	.align		4
.L_26:
        /*0078*/ 	.word	index@(vprintf)


	//----- nvinfo : EIATTR_MERCURY_ISA_VERSION
	.align		4
.L_27:
        /*007c*/ 	.byte	0x03, 0x5f
        /*007e*/ 	.short	0x0101


	//----- nvinfo : EIATTR_INT_WARP_WIDE_INSTR_OFFSETS
	.align		4
        /*0080*/ 	.byte	0x04, 0x31
        /*0082*/ 	.short	(.L_29 - .L_28)


	//   ....[0]....
.L_28:
        /*0084*/ 	.word	0x000005c0


	//   ....[1]....
        /*0088*/ 	.word	0x000005d0


	//----- nvinfo : EIATTR_VRC_CTA_INIT_COUNT
	.align		4
.L_29:
        /*008c*/ 	.byte	0x02, 0x4a
	.zero		1
	.zero		1


	//----- nvinfo : EIATTR_SYSCALL_OFFSETS
	.align		4
        /*0090*/ 	.byte	0x04, 0x46
        /*0092*/ 	.short	(.L_31 - .L_30)


	//   ....[0]....
.L_30:
        /*0094*/ 	.word	0x000002c0


	//   ....[1]....
        /*0098*/ 	.word	0x00000870


	//   ....[2]....
        /*009c*/ 	.word	0x00000ae0


	//   ....[3]....
        /*00a0*/ 	.word	0x00001050


	//   ....[4]....
        /*00a4*/ 	.word	0x00001200


	//   ....[5]....
        /*00a8*/ 	.word	0x00001420


	//----- nvinfo : EIATTR_EXIT_INSTR_OFFSETS
	.align		4
.L_31:
        /*00ac*/ 	.byte	0x04, 0x1c
        /*00ae*/ 	.short	(.L_33 - .L_32)


	//   ....[0]....
.L_32:
        /*00b0*/ 	.word	0x000015d0


	//----- nvinfo : EIATTR_CRS_STACK_SIZE
	.align		4
.L_33:
        /*00b4*/ 	.byte	0x04, 0x1e
        /*00b6*/ 	.short	(.L_35 - .L_34)
.L_34:
        /*00b8*/ 	.word	0x00000000


	//----- nvinfo : EIATTR_CBANK_PARAM_SIZE
	.align		4
.L_35:
        /*00bc*/ 	.byte	0x03, 0x19
        /*00be*/ 	.short	0x0028


	//----- nvinfo : EIATTR_PARAM_CBANK
	.align		4
        /*00c0*/ 	.byte	0x04, 0x0a
        /*00c2*/ 	.short	(.L_37 - .L_36)
	.align		4
.L_36:
        /*00c4*/ 	.word	index@(.nv.constant0._Z14gpu_operationsiiPiS_S_S_)
        /*00c8*/ 	.short	0x0380
        /*00ca*/ 	.short	0x0028


	//----- nvinfo : EIATTR_SW_WAR
	.align		4
.L_37:
        /*00cc*/ 	.byte	0x04, 0x36
        /*00ce*/ 	.short	(.L_39 - .L_38)
.L_38:
        /*00d0*/ 	.word	0x00000008
.L_39:


//--------------------- .nv.callgraph             --------------------------
	.section	.nv.callgraph,"",@"SHT_CUDA_CALLGRAPH"
	.align	4
	.sectionentsize	8
	.align		4
        /*0000*/ 	.word	0x00000000
	.align		4
        /*0004*/ 	.word	0xffffffff
	.align		4
        /*0008*/ 	.word	index@(_Z14gpu_operationsiiPiS_S_S_)
	.align		4
        /*000c*/ 	.word	index@(vprintf)
	.align		4
        /*0010*/ 	.word	0x00000000
	.align		4
        /*0014*/ 	.word	0xfffffffe
	.align		4
        /*0018*/ 	.word	0x00000000
	.align		4
        /*001c*/ 	.word	0xfffffffd
	.align		4
        /*0020*/ 	.word	0x00000000
	.align		4
        /*0024*/ 	.word	0xfffffffc


//--------------------- .nv.constant4             --------------------------
	.section	.nv.constant4,"a",@progbits
	.align	8
	.align		8
.nv.constant4:
        /*0000*/ 	.dword	vprintf
	.align		8
        /*0008*/ 	.dword	$str
	.align		8
        /*0010*/ 	.dword	$str$1
	.align		8
        /*0018*/ 	.dword	$str$2
	.align		8
        /*0020*/ 	.dword	$str$3
	.align		8
        /*0028*/ 	.dword	$str$4
	.align		8
        /*0030*/ 	.dword	$str$5


//--------------------- .text._Z14gpu_operationsiiPiS_S_S_ --------------------------
	.section	.text._Z14gpu_operationsiiPiS_S_S_,"ax",@progbits
	.align	128
        .global         _Z14gpu_operationsiiPiS_S_S_
        .type           _Z14gpu_operationsiiPiS_S_S_,@function
        .size           _Z14gpu_operationsiiPiS_S_S_,(.L_x_25 - _Z14gpu_operationsiiPiS_S_S_)
        .other          _Z14gpu_operationsiiPiS_S_S_,@"STO_CUDA_ENTRY STV_DEFAULT"
_Z14gpu_operationsiiPiS_S_S_:
.text._Z14gpu_operationsiiPiS_S_S_:
[----:B------:R-:W0:Y:S08]  /*0000*/  LDC R1, c[0x0][0x37c] ;  /* 0x0000df00ff017b82 */ /* 0x000e300000000800 */
[----:B------:R-:W1:Y:S01]  /*0010*/  S2UR UR6, SR_CgaCtaId ;  /* 0x00000000000679c3 */ /* 0x000e620000008800 */
[----:B------:R-:W2:Y:S01]  /*0020*/  S2R R17, SR_TID.X ;  /* 0x0000000000117919 */ /* 0x000ea20000002100 */
[----:B------:R-:W-:Y:S01]  /*0030*/  UMOV UR4, 0x400 ;  /* 0x0000040000047882 */ /* 0x000fe20000000000 */
[----:B0-----:R-:W-:Y:S01]  /*0040*/  VIADD R1, R1, 0xfffffff0 ;  /* 0xfffffff001017836 */ /* 0x001fe20000000000 */
[----:B------:R-:W-:Y:S01]  /*0050*/  UIADD3 UR5, UPT, UPT, UR4, 0x201c, URZ ;  /* 0x0000201c04057890 */ /* 0x000fe2000fffe0ff */
[----:B------:R-:W-:Y:S01]  /*0060*/  IMAD.MOV.U32 R0, RZ, RZ, -0x1 ;  /* 0xffffffffff007424 */ /* 0x000fe200078e00ff */
[----:B------:R-:W-:-:S02]  /*0070*/  UIADD3 UR39, UPT, UPT, UR4, 0x101c, URZ ;  /* 0x0000101c04277890 */ /* 0x000fc4000fffe0ff */
[----:B------:R-:W0:Y:S01]  /*0080*/  LDC.64 R4, c[0x0][0x380] ;  /* 0x0000e000ff047b82 */ /* 0x000e220000000a00 */
[----:B-1----:R-:W-:Y:S02]  /*0090*/  ULEA UR5, UR6, UR5, 0x18 ;  /* 0x0000000506057291 */ /* 0x002fe4000f8ec0ff */
[----:B------:R-:W-:Y:S02]  /*00a0*/  ULEA UR4, UR6, UR4, 0x18 ;  /* 0x0000000406047291 */ /* 0x000fe4000f8ec0ff */
[----:B------:R-:W-:Y:S01]  /*00b0*/  ULEA UR39, UR6, UR39, 0x18 ;  /* 0x0000002706277291 */ /* 0x000fe2000f8ec0ff */
[----:B------:R-:W1:Y:S01]  /*00c0*/  LDCU UR6, c[0x0][0x2f8] ;  /* 0x00005f00ff0677ac */ /* 0x000e620008000800 */
[----:B0-----:R-:W-:Y:S02]  /*00d0*/  ISETP.NE.AND P0, PT, R5, RZ, PT ;  /* 0x000000ff0500720c */ /* 0x001fe40003f05270 */
[----:B--2---:R-:W-:-:S03]  /*00e0*/  LEA R3, R17, UR5, 0x2 ;  /* 0x0000000511037c11 */ /* 0x004fc6000f8e10ff */
[----:B------:R-:W0:Y:S01]  /*00f0*/  LDCU UR5, c[0x0][0x2fc] ;  /* 0x00005f80ff0577ac */ /* 0x000e220008000800 */
[----:B------:R-:W-:Y:S01]  /*0100*/  LEA R23, R17, UR39, 0x2 ;  /* 0x0000002711177c11 */ /* 0x000fe2000f8e10ff */
[----:B------:R-:W-:Y:S04]  /*0110*/  STS [UR4+0x8], RZ ;  /* 0x000008ffff007988 */ /* 0x000fe80008000804 */
[----:B------:R2:W-:Y:S04]  /*0120*/  STS [R23], RZ ;  /* 0x000000ff17007388 */ /* 0x0005e80000000800 */
[----:B------:R2:W-:Y:S01]  /*0130*/  STS [R3], R4 ;  /* 0x0000000403007388 */ /* 0x0005e20000000800 */
[----:B-1----:R-:W-:-:S03]  /*0140*/  IADD3 R2, P1, PT, R1, UR6, RZ ;  /* 0x0000000601027c10 */ /* 0x002fc6000ff3e0ff */
[----:B------:R2:W-:Y:S02]  /*0150*/  STS [UR4+0x18], R0 ;  /* 0x00001800ff007988 */ /* 0x0005e40008000804 */
[----:B0-----:R-:W-:Y:S01]  /*0160*/  IMAD.X R22, RZ, RZ, UR5, P1 ;  /* 0x00000005ff167e24 */ /* 0x001fe200088e06ff */
[----:B------:R-:W-:Y:S07]  /*0170*/  @!P0 BRA `(.L_x_0) ;  /* 0x0000001400108947 */ /* 0x000fee0003800000 */
[----:B------:R-:W-:Y:S01]  /*0180*/  IMAD.MOV.U32 R29, RZ, RZ, 0x1 ;  /* 0x00000001ff1d7424 */ /* 0x000fe200078e00ff */
[----:B------:R-:W-:Y:S01]  /*0190*/  CS2R R24, SRZ ;  /* 0x0000000000187805 */ /* 0x000fe2000001ff00 */
[----:B------:R-:W-:Y:S01]  /*01a0*/  IMAD.MOV.U32 R5, RZ, RZ, RZ ;  /* 0x000000ffff057224 */ /* 0x000fe200078e00ff */
[----:B------:R-:W0:Y:S01]  /*01b0*/  LDCU.64 UR36, c[0x0][0x358] ;  /* 0x00006b00ff2477ac */ /* 0x000e220008000a00 */
[----:B------:R-:W-:-:S05]  /*01c0*/  UMOV UR38, URZ ;  /* 0x000000ff00267c82 */ /* 0x000fca0008000000 */
.L_x_23:
[----:B------:R-:W1:Y:S01]  /*01d0*/  S2UR UR5, SR_CgaCtaId ;  /* 0x00000000000579c3 */ /* 0x000e620000008800 */
[----:B------:R-:W-:Y:S01]  /*01e0*/  ISETP.NE.AND P0, PT, R17, RZ, PT ;  /* 0x000000ff1100720c */ /* 0x000fe20003f05270 */
[----:B------:R-:W-:Y:S01]  /*01f0*/  UMOV UR4, 0x400 ;  /* 0x0000040000047882 */ /* 0x000fe20000000000 */
[----:B------:R-:W3:Y:S01]  /*0200*/  LDCU.64 UR40, c[0x0][0x380] ;  /* 0x00007000ff2877ac */ /* 0x000ee20008000a00 */
[----:B------:R-:W-:Y:S01]  /*0210*/  BSSY.RECONVERGENT B6, `(.L_x_1) ;  /* 0x0000010000067945 */ /* 0x000fe20003800200 */
[----:B-1----:R-:W-:-:S09]  /*0220*/  ULEA UR4, UR5, UR4, 0x18 ;  /* 0x0000000405047291 */ /* 0x002fd2000f8ec0ff */
[----:B------:R-:W-:Y:S01]  /*0230*/  STS [UR4], RZ ;  /* 0x000000ffff007988 */ /* 0x000fe20008000804 */
[----:B---3--:R-:W-:Y:S05]  /*0240*/  @P0 BRA `(.L_x_2) ;  /* 0x0000000000300947 */ /* 0x008fea0003800000 */
[----:B------:R-:W-:Y:S01]  /*0250*/  MOV R8, 0x0 ;  /* 0x0000000000087802 */ /* 0x000fe20000000f00 */
[----:B------:R-:W2:Y:S01]  /*0260*/  LDCU.64 UR4, c[0x4][0x8] ;  /* 0x01000100ff0477ac */ /* 0x000ea20008000a00 */
[----:B------:R-:W-:-:S04]  /*0270*/  CS2R R6, SRZ ;  /* 0x0000000000067805 */ /* 0x000fc8000001ff00 */
[----:B------:R-:W1:Y:S01]  /*0280*/  LDC.64 R8, c[0x4][R8] ;  /* 0x0100000008087b82 */ /* 0x000e620000000a00 */
[----:B--2---:R-:W-:Y:S02]  /*0290*/  IMAD.U32 R4, RZ, RZ, UR4 ;  /* 0x00000004ff047e24 */ /* 0x004fe4000f8e00ff */
[----:B------:R-:W-:-:S07]  /*02a0*/  IMAD.U32 R5, RZ, RZ, UR5 ;  /* 0x00000005ff057e24 */ /* 0x000fce000f8e00ff */
[----:B------:R-:W-:-:S07]  /*02b0*/  LEPC R20, `(.L_x_3) ;  /* 0x000000001014794e */ /* 0x000fce0000000000 */
[----:B01----:R-:W-:Y:S05]  /*02c0*/  CALL.ABS.NOINC R8 ;  /* 0x0000000008007343 */ /* 0x003fea0003c00000 */
.L_x_3:
[----:B------:R-:W0:Y:S01]  /*02d0*/  S2UR UR5, SR_CgaCtaId ;  /* 0x00000000000579c3 */ /* 0x000e220000008800 */
[----:B------:R-:W-:Y:S02]  /*02e0*/  UMOV UR4, 0x400 ;  /* 0x0000040000047882 */ /* 0x000fe40000000000 */
[----:B0-----:R-:W-:-:S09]  /*02f0*/  ULEA UR4, UR5, UR4, 0x18 ;  /* 0x0000000405047291 */ /* 0x001fd2000f8ec0ff */
[----:B------:R-:W1:Y:S03]  /*0300*/  LDS R5, [UR4+0x8] ;  /* 0x00000804ff057984 */ /* 0x000e660008000800 */
.L_x_2:
[----:B0-----:R-:W-:Y:S05]  /*0310*/  BSYNC.RECONVERGENT B6 ;  /* 0x0000000000067941 */ /* 0x001fea0003800200 */
.L_x_1:
[----:B------:R-:W1:Y:S01]  /*0320*/  LDCU.64 UR4, c[0x0][0x380] ;  /* 0x00007000ff0477ac */ /* 0x000e620008000a00 */
[----:B------:R-:W-:Y:S01]  /*0330*/  PLOP3.LUT P1, PT, PT, PT, PT, 0x8, 0x80 ;  /* 0x000000000080781c */ /* 0x000fe20003f2e170 */
[----:B------:R-:W-:-:S03]  /*0340*/  IMAD.MOV.U32 R27, RZ, RZ, -0x1 ;  /* 0xffffffffff1b7424 */ /* 0x000fc600078e00ff */
[----:B------:R-:W-:Y:S02]  /*0350*/  P2R R18, PR, RZ, 0x2 ;  /* 0x00000002ff127803 */ /* 0x000fe40000000000 */
[----:B-1----:R-:W-:-:S04]  /*0360*/  ISETP.GE.U32.AND P0, PT, R5, UR5, PT ;  /* 0x0000000505007c0c */ /* 0x002fc8000bf06070 */
[----:B------:R-:W-:-:S13]  /*0370*/  ISETP.GT.OR P0, PT, RZ, UR4, P0 ;  /* 0x00000004ff007c0c */ /* 0x000fda0008704670 */
[----:B------:R-:W-:Y:S05]  /*0380*/  @P0 BRA `(.L_x_4) ;  /* 0x00000008003c0947 */ /* 0x000fea0003800000 */
[----:B--2---:R-:W-:Y:S02]  /*0390*/  IMAD.MOV.U32 R3, RZ, RZ, R24 ;  /* 0x000000ffff037224 */ /* 0x004fe400078e0018 */
[----:B------:R-:W-:Y:S02]  /*03a0*/  IMAD.MOV.U32 R27, RZ, RZ, -0x1 ;  /* 0xffffffffff1b7424 */ /* 0x000fe400078e00ff */
[----:B------:R-:W-:Y:S02]  /*03b0*/  IMAD.MOV.U32 R18, RZ, RZ, RZ ;  /* 0x000000ffff127224 */ /* 0x000fe400078e00ff */
[----:B------:R-:W-:-:S07]  /*03c0*/  IMAD.MOV.U32 R26, RZ, RZ, RZ ;  /* 0x000000ffff1a7224 */ /* 0x000fce00078e00ff */
.L_x_15:
[----:B------:R-:W0:Y:S01]  /*03d0*/  S2R R6, SR_CgaCtaId ;  /* 0x0000000000067919 */ /* 0x000e220000008800 */
[----:B------:R-:W1:Y:S01]  /*03e0*/  LDC R15, c[0x0][0x380] ;  /* 0x0000e000ff0f7b82 */ /* 0x000e620000000800 */
[----:B------:R-:W-:Y:S01]  /*03f0*/  MOV R9, 0x400 ;  /* 0x0000040000097802 */ /* 0x000fe20000000f00 */
[----:B------:R-:W-:Y:S05]  /*0400*/  YIELD ;  /* 0x0000000000007946 */ /* 0x000fea0003800000 */
[----:B------:R-:W-:Y:S05]  /*0410*/  WARPSYNC.ALL ;  /* 0x0000000000007948 */ /* 0x000fea0003800000 */
[----:B0-----:R-:W-:-:S05]  /*0420*/  LEA R0, R6, R9, 0x18 ;  /* 0x0000000906007211 */ /* 0x001fca00078ec0ff */
[----:B------:R-:W-:Y:S04]  /*0430*/  STS [R0+0x4], R5 ;  /* 0x0000040500007388 */ /* 0x000fe80000000800 */
[----:B-1----:R-:W-:Y:S01]  /*0440*/  STS [R0+0xc], R15 ;  /* 0x00000c0f00007388 */ /* 0x002fe20000000800 */
[----:B------:R-:W-:Y:S08]  /*0450*/  BAR.SYNC.DEFER_BLOCKING 0x0 ;  /* 0x0000000000007b1d */ /* 0x000ff00000010000 */
[----:B------:R-:W0:Y:S01]  /*0460*/  LDC.64 R10, c[0x0][0x390] ;  /* 0x0000e400ff0a7b82 */ /* 0x000e220000000a00 */
[----:B------:R-:W0:Y:S02]  /*0470*/  LDS R5, [R0+0x4] ;  /* 0x0000040000057984 */ /* 0x000e240000000800 */
[----:B0-----:R-:W-:-:S06]  /*0480*/  IMAD.WIDE R4, R5, 0x4, R10 ;  /* 0x0000000405047825 */ /* 0x001fcc00078e020a */
[----:B------:R-:W2:Y:S01]  /*0490*/  LDG.E R4, desc[UR36][R4.64] ;  /* 0x0000002404047981 */ /* 0x000ea2000c1e1900 */
[C---:B------:R-:W-:Y:S01]  /*04a0*/  VIADD R7, R9.reuse, 0x201c ;  /* 0x0000201c09077836 */ /* 0x040fe20000000000 */
[----:B------:R-:W-:Y:S01]  /*04b0*/  IADD3 R13, PT, PT, R9, 0x1c, RZ ;  /* 0x0000001c090d7810 */ /* 0x000fe20007ffe0ff */
[----:B------:R-:W-:Y:S03]  /*04c0*/  BSSY.RECONVERGENT B0, `(.L_x_5) ;  /* 0x0000027000007945 */ /* 0x000fe60003800200 */
[C---:B------:R-:W-:Y:S02]  /*04d0*/  LEA R7, R6.reuse, R7, 0x18 ;  /* 0x0000000706077211 */ /* 0x040fe400078ec0ff */
[----:B------:R-:W-:-:S05]  /*04e0*/  LEA R13, R6, R13, 0x18 ;  /* 0x0000000d060d7211 */ /* 0x000fca00078ec0ff */
[----:B------:R-:W-:Y:S02]  /*04f0*/  IMAD R28, R18, 0x4, R13 ;  /* 0x00000004121c7824 */ /* 0x000fe400078e020d */
[----:B--2---:R-:W-:-:S06]  /*0500*/  IMAD R8, R4, 0x4, R7 ;  /* 0x0000000404087824 */ /* 0x004fcc00078e0207 */
[----:B------:R-:W0:Y:S02]  /*0510*/  LDS R8, [R8] ;  /* 0x0000000008087984 */ /* 0x000e240000000800 */
[----:B0-----:R-:W-:-:S13]  /*0520*/  ISETP.NE.AND P0, PT, R8, R15, PT ;  /* 0x0000000f0800720c */ /* 0x001fda0003f05270 */
[----:B------:R-:W-:Y:S05]  /*0530*/  @P0 BRA `(.L_x_6) ;  /* 0x0000000000740947 */ /* 0x000fea0003800000 */
[----:B------:R-:W-:-:S09]  /*0540*/  UISETP.NE.AND UP0, UPT, UR38, 0x1, UPT ;  /* 0x000000012600788c */ /* 0x000fd2000bf05270 */
[----:B------:R-:W-:Y:S05]  /*0550*/  BRA.U UP0, `(.L_x_7) ;  /* 0x0000000100407547 */ /* 0x000fea000b800000 */
[----:B------:R-:W-:Y:S01]  /*0560*/  ISETP.NE.AND P1, PT, R29, 0x1, PT ;  /* 0x000000011d00780c */ /* 0x000fe20003f25270 */
[----:B------:R-:W-:Y:S01]  /*0570*/  UMOV UR38, URZ ;  /* 0x000000ff00267c82 */ /* 0x000fe20008000000 */
[----:B------:R-:W-:Y:S01]  /*0580*/  PLOP3.LUT P0, PT, PT, PT, PT, 0x80, 0x8 ;  /* 0x000000000008781c */ /* 0x000fe20003f0f070 */
[----:B------:R-:W-:-:S10]  /*0590*/  IMAD.MOV.U32 R24, RZ, RZ, R3 ;  /* 0x000000ffff187224 */ /* 0x000fd400078e0003 */
[----:B------:R-:W-:Y:S05]  /*05a0*/  @P1 BRA `(.L_x_8) ;  /* 0x0000000000601947 */ /* 0x000fea0003800000 */
[----:B------:R-:W0:Y:S01]  /*05b0*/  S2R R4, SR_LANEID ;  /* 0x0000000000047919 */ /* 0x000e220000000000 */
[----:B------:R-:W-:Y:S01]  /*05c0*/  VOTEU.ANY UR4, UPT, PT ;  /* 0x0000000000047886 */ /* 0x000fe200038e0100 */
[----:B------:R-:W-:Y:S01]  /*05d0*/  CREDUX.MIN.S32 UR5, R17 ;  /* 0x00000000110572cc */ /* 0x000fe20000008200 */
[----:B------:R-:W-:Y:S01]  /*05e0*/  UFLO.U32 UR4, UR4 ;  /* 0x00000004000472bd */ /* 0x000fe200080e0000 */
[----:B------:R-:W-:Y:S02]  /*05f0*/  VIADD R9, R9, 0xc ;  /* 0x0000000c09097836 */ /* 0x000fe40000000000 */
[----:B------:R-:W-:-:S03]  /*0600*/  IMAD.MOV.U32 R24, RZ, RZ, R3 ;  /* 0x000000ffff187224 */ /* 0x000fc600078e0003 */
[----:B------:R-:W-:Y:S02]  /*0610*/  LEA R9, R6, R9, 0x18 ;  /* 0x0000000906097211 */ /* 0x000fe400078ec0ff */
[----:B0-----:R-:W-:-:S04]  /*0620*/  ISETP.EQ.U32.AND P1, PT, R4, UR4, PT ;  /* 0x0000000404007c0c */ /* 0x001fc8000bf22070 */
[----:B------:R-:W-:-:S09]  /*0630*/  IMAD.U32 R4, RZ, RZ, UR5 ;  /* 0x00000005ff047e24 */ /* 0x000fd2000f8e00ff */
[----:B------:R2:W-:Y:S01]  /*0640*/  @P1 ATOMS.MIN.S32 RZ, [R9], R4 ;  /* 0x0000000409ff138c */ /* 0x0005e20000800200 */
[----:B------:R-:W-:Y:S05]  /*0650*/  BRA `(.L_x_8) ;  /* 0x0000000000347947 */ /* 0x000fea0003800000 */
.L_x_7:
[----:B------:R-:W-:Y:S01]  /*0660*/  IMAD.MOV.U32 R5, RZ, RZ, 0x1 ;  /* 0x00000001ff057424 */ /* 0x000fe200078e00ff */
[----:B------:R-:W-:Y:S01]  /*0670*/  ISETP.NE.AND P1, PT, R18, RZ, PT ;  /* 0x000000ff1200720c */ /* 0x000fe20003f25270 */
[----:B------:R-:W-:Y:S01]  /*0680*/  UMOV UR38, 0x1 ;  /* 0x0000000100267882 */ /* 0x000fe20000000000 */
[----:B------:R-:W-:Y:S01]  /*0690*/  PLOP3.LUT P0, PT, PT, PT, PT, 0x80, 0x8 ;  /* 0x000000000008781c */ /* 0x000fe20003f0f070 */
[----:B------:R-:W-:Y:S01]  /*06a0*/  IMAD.MOV.U32 R24, RZ, RZ, RZ ;  /* 0x000000ffff187224 */ /* 0x000fe200078e00ff */
[----:B------:R0:W-:Y:S09]  /*06b0*/  STS [R0], R5 ;  /* 0x0000000500007388 */ /* 0x0001f20000000800 */
[----:B------:R-:W-:Y:S05]  /*06c0*/  @!P1 BRA `(.L_x_8) ;  /* 0x0000000000189947 */ /* 0x000fea0003800000 */
[----:B0-----:R-:W0:Y:S01]  /*06d0*/  LDS R5, [R28+-0x4] ;  /* 0xfffffc001c057984 */ /* 0x001e220000000800 */
[----:B------:R-:W-:-:S03]  /*06e0*/  IMAD.MOV.U32 R24, RZ, RZ, R3 ;  /* 0x000000ffff187224 */ /* 0x000fc600078e0003 */
[----:B0-----:R1:W-:Y:S01]  /*06f0*/  STS [R0+0x10], R5 ;  /* 0x0000100500007388 */ /* 0x0013e20000000800 */
[----:B------:R-:W-:Y:S05]  /*0700*/  BRA `(.L_x_8) ;  /* 0x0000000000087947 */ /* 0x000fea0003800000 */
.L_x_6:
[----:B------:R-:W-:Y:S01]  /*0710*/  ISETP.NE.AND P0, PT, R8, R17, PT ;  /* 0x000000110800720c */ /* 0x000fe20003f05270 */
[----:B------:R-:W-:-:S12]  /*0720*/  IMAD.MOV.U32 R24, RZ, RZ, R3 ;  /* 0x000000ffff187224 */ /* 0x000fd800078e0003 */
.L_x_8:
[----:B------:R-:W-:Y:S05]  /*0730*/  BSYNC.RECONVERGENT B0 ;  /* 0x0000000000007941 */ /* 0x000fea0003800200 */
.L_x_5:
[----:B------:R-:W-:Y:S06]  /*0740*/  BAR.SYNC.DEFER_BLOCKING 0x0 ;  /* 0x0000000000007b1d */ /* 0x000fec0000010000 */
[----:B--2---:R-:W2:Y:S02]  /*0750*/  LDS R4, [R0+0xc] ;  /* 0x00000c0000047984 */ /* 0x004ea40000000800 */
[----:B--2---:R-:W-:-:S13]  /*0760*/  ISETP.NE.AND P1, PT, R4, R17, PT ;  /* 0x000000110400720c */ /* 0x004fda0003f25270 */
[----:B------:R-:W-:Y:S05]  /*0770*/  @P1 BRA `(.L_x_9) ;  /* 0x0000000000601947 */ /* 0x000fea0003800000 */
[----:B------:R-:W2:Y:S01]  /*0780*/  LDS R3, [R0+0x4] ;  /* 0x0000040000037984 */ /* 0x000ea20000000800 */
[----:B------:R-:W-:Y:S01]  /*0790*/  MOV R8, 0x0 ;  /* 0x0000000000087802 */ /* 0x000fe20000000f00 */
[----:B------:R-:W3:Y:S01]  /*07a0*/  LDCU.64 UR4, c[0x4][0x10] ;  /* 0x01000200ff0477ac */ /* 0x000ee20008000a00 */
[----:B--2---:R-:W-:-:S05]  /*07b0*/  IMAD.WIDE R10, R3, 0x4, R10 ;  /* 0x00000004030a7825 */ /* 0x004fca00078e020a */
[----:B------:R-:W2:Y:S01]  /*07c0*/  LDG.E R16, desc[UR36][R10.64] ;  /* 0x000000240a107981 */ /* 0x000ea2000c1e1900 */
[----:B------:R-:W4:Y:S01]  /*07d0*/  LDC.64 R8, c[0x4][R8] ;  /* 0x0100000008087b82 */ /* 0x000f220000000a00 */
[----:B---3--:R-:W-:Y:S01]  /*07e0*/  IMAD.U32 R4, RZ, RZ, UR4 ;  /* 0x00000004ff047e24 */ /* 0x008fe2000f8e00ff */
[----:B------:R-:W-:Y:S01]  /*07f0*/  MOV R6, R2 ;  /* 0x0000000200067202 */ /* 0x000fe20000000f00 */
[----:B------:R3:W-:Y:S01]  /*0800*/  STL [R1+0x8], R24 ;  /* 0x0000081801007387 */ /* 0x0007e20000100800 */
[----:B01----:R-:W-:Y:S02]  /*0810*/  IMAD.U32 R5, RZ, RZ, UR5 ;  /* 0x00000005ff057e24 */ /* 0x003fe4000f8e00ff */
[----:B--2---:R-:W-:Y:S01]  /*0820*/  IMAD R12, R16, 0x4, R7 ;  /* 0x00000004100c7824 */ /* 0x004fe200078e0207 */
[----:B------:R3:W-:Y:S01]  /*0830*/  STL.64 [R1], R16 ;  /* 0x0000001001007387 */ /* 0x0007e20000100a00 */
[----:B------:R-:W-:-:S03]  /*0840*/  IMAD.MOV.U32 R7, RZ, RZ, R22 ;  /* 0x000000ffff077224 */ /* 0x000fc600078e0016 */
[----:B----4-:R3:W-:Y:S04]  /*0850*/  STS [R12], R17 ;  /* 0x000000110c007388 */ /* 0x0107e80000000800 */
[----:B------:R-:W-:-:S07]  /*0860*/  LEPC R20, `(.L_x_10) ;  /* 0x000000001014794e */ /* 0x000fce0000000000 */
[----:B---3--:R-:W-:Y:S05]  /*0870*/  CALL.ABS.NOINC R8 ;  /* 0x0000000008007343 */ /* 0x008fea0003c00000 */
.L_x_10:
[----:B------:R-:W0:Y:S01]  /*0880*/  S2UR UR5, SR_CgaCtaId ;  /* 0x00000000000579c3 */ /* 0x000e220000008800 */
[----:B------:R-:W-:-:S07]  /*0890*/  UMOV UR4, 0x400 ;  /* 0x0000040000047882 */ /* 0x000fce0000000000 */
[----:B------:R-:W1:Y:S01]  /*08a0*/  LDC R3, c[0x0][0x380] ;  /* 0x0000e000ff037b82 */ /* 0x000e620000000800 */
[----:B0-----:R-:W-:-:S06]  /*08b0*/  ULEA UR4, UR5, UR4, 0x18 ;  /* 0x0000000405047291 */ /* 0x001fcc000f8ec0ff */
[----:B------:R-:W-:-:S05]  /*08c0*/  IMAD.U32 R0, RZ, RZ, UR4 ;  /* 0x00000004ff007e24 */ /* 0x000fca000f8e00ff */
[----:B-1----:R0:W-:Y:S04]  /*08d0*/  STS [R0+0xc], R3 ;  /* 0x00000c0300007388 */ /* 0x0021e80000000800 */
[----:B------:R0:W-:Y:S01]  /*08e0*/  STS [R23], R24 ;  /* 0x0000001817007388 */ /* 0x0001e20000000800 */
[----:B------:R-:W-:Y:S05]  /*08f0*/  BRA `(.L_x_11) ;  /* 0x0000000000047947 */ /* 0x000fea0003800000 */
.L_x_9:
[----:B------:R-:W-:Y:S05]  /*0900*/  @P0 BRA `(.L_x_12) ;  /* 0x0000000000a80947 */ /* 0x000fea0003800000 */
.L_x_11:
[----:B------:R-:W-:-:S13]  /*0910*/  ISETP.NE.AND P0, PT, R26, 0x1, PT ;  /* 0x000000011a00780c */ /* 0x000fda0003f05270 */
[----:B01----:R-:W-:Y:S01]  /*0920*/  @!P0 IMAD.MOV.U32 R5, RZ, RZ, 0x1 ;  /* 0x00000001ff058424 */ /* 0x003fe200078e00ff */
[----:B------:R-:W-:Y:S01]  /*0930*/  @!P0 STS [R0+0x10], R17 ;  /* 0x0000101100008388 */ /* 0x000fe20000000800 */
[----:B------:R-:W-:-:S03]  /*0940*/  @!P0 IMAD.MOV.U32 R26, RZ, RZ, 0x1 ;  /* 0x00000001ff1a8424 */ /* 0x000fc600078e00ff */
[----:B------:R-:W-:Y:S04]  /*0950*/  @!P0 STS [R0], R5 ;  /* 0x0000000500008388 */ /* 0x000fe80000000800 */
[----:B------:R-:W0:Y:S04]  /*0960*/  @!P0 LDS R3, [R28+-0x4] ;  /* 0xfffffc001c038984 */ /* 0x000e280000000800 */
[----:B0-----:R2:W-:Y:S01]  /*0970*/  @!P0 STS [R0+0x18], R3 ;  /* 0x0000180300008388 */ /* 0x0015e20000000800 */
[----:B------:R-:W-:Y:S05]  /*0980*/  @!P0 BRA `(.L_x_12) ;  /* 0x0000000000888947 */ /* 0x000fea0003800000 */
[----:B------:R-:W-:Y:S01]  /*0990*/  STS [R28], R17 ;  /* 0x000000111c007388 */ /* 0x000fe20000000800 */
[----:B------:R-:W0:Y:S08]  /*09a0*/  LDC.64 R4, c[0x0][0x390] ;  /* 0x0000e400ff047b82 */ /* 0x000e300000000a00 */
[----:B------:R-:W1:Y:S01]  /*09b0*/  LDC.64 R6, c[0x0][0x388] ;  /* 0x0000e200ff067b82 */ /* 0x000e620000000a00 */
[----:B------:R-:W0:Y:S01]  /*09c0*/  LDS R19, [R0+0x4] ;  /* 0x0000040000137984 */ /* 0x000e220000000800 */
[----:B------:R-:W-:Y:S01]  /*09d0*/  MOV R12, 0x0 ;  /* 0x00000000000c7802 */ /* 0x000fe20000000f00 */
[----:B------:R-:W-:Y:S01]  /*09e0*/  IMAD.MOV.U32 R8, RZ, RZ, R17 ;  /* 0x000000ffff087224 */ /* 0x000fe200078e0011 */
[----:B------:R-:W3:Y:S01]  /*09f0*/  LDCU.64 UR4, c[0x4][0x18] ;  /* 0x01000300ff0477ac */ /* 0x000ee20008000a00 */
[----:B------:R-:W2:Y:S01]  /*0a00*/  LDS R9, [R0+0x8] ;  /* 0x0000080000097984 */ /* 0x000ea20000000800 */
[----:B0-----:R-:W-:-:S04]  /*0a10*/  IMAD.WIDE R4, R19, 0x4, R4 ;  /* 0x0000000413047825 */ /* 0x001fc800078e0204 */
[----:B-1----:R-:W-:Y:S01]  /*0a20*/  IMAD.WIDE R6, R19, 0x4, R6 ;  /* 0x0000000413067825 */ /* 0x002fe200078e0206 */
[----:B------:R3:W4:Y:S04]  /*0a30*/  LDG.E R10, desc[UR36][R4.64] ;  /* 0x00000024040a7981 */ /* 0x000728000c1e1900 */
[----:B------:R0:W4:Y:S01]  /*0a40*/  LDG.E R11, desc[UR36][R6.64] ;  /* 0x00000024060b7981 */ /* 0x000122000c1e1900 */
[----:B--2---:R-:W-:Y:S01]  /*0a50*/  VIADD R3, R9, 0x1 ;  /* 0x0000000109037836 */ /* 0x004fe20000000000 */
[----:B------:R-:W1:Y:S04]  /*0a60*/  LDC.64 R12, c[0x4][R12] ;  /* 0x010000000c0c7b82 */ /* 0x000e680000000a00 */
[----:B------:R2:W-:Y:S01]  /*0a70*/  STS [R0+0x8], R3 ;  /* 0x0000080300007388 */ /* 0x0005e20000000800 */
[----:B---3--:R-:W-:-:S02]  /*0a80*/  IMAD.U32 R4, RZ, RZ, UR4 ;  /* 0x00000004ff047e24 */ /* 0x008fc4000f8e00ff */
[----:B------:R-:W-:Y:S02]  /*0a90*/  IMAD.U32 R5, RZ, RZ, UR5 ;  /* 0x00000005ff057e24 */ /* 0x000fe4000f8e00ff */
[----:B0-----:R-:W-:Y:S02]  /*0aa0*/  IMAD.MOV.U32 R6, RZ, RZ, R2 ;  /* 0x000000ffff067224 */ /* 0x001fe400078e0002 */
[----:B------:R-:W-:Y:S01]  /*0ab0*/  IMAD.MOV.U32 R7, RZ, RZ, R22 ;  /* 0x000000ffff077224 */ /* 0x000fe200078e0016 */
[----:B-1--4-:R2:W-:Y:S06]  /*0ac0*/  STL.128 [R1], R8 ;  /* 0x0000000801007387 */ /* 0x0125ec0000100c00 */
[----:B------:R-:W-:-:S07]  /*0ad0*/  LEPC R20, `(.L_x_13) ;  /* 0x000000001014794e */ /* 0x000fce0000000000 */
[----:B--2---:R-:W-:Y:S05]  /*0ae0*/  CALL.ABS.NOINC R12 ;  /* 0x000000000c007343 */ /* 0x004fea0003c00000 */
.L_x_13:
[----:B------:R-:W0:Y:S01]  /*0af0*/  S2UR UR5, SR_CgaCtaId ;  /* 0x00000000000579c3 */ /* 0x000e220000008800 */
[----:B------:R-:W-:Y:S01]  /*0b00*/  UMOV UR4, 0x400 ;  /* 0x0000040000047882 */ /* 0x000fe20000000000 */
[----:B------:R-:W-:Y:S02]  /*0b10*/  IMAD.MOV.U32 R29, RZ, RZ, RZ ;  /* 0x000000ffff1d7224 */ /* 0x000fe400078e00ff */
[----:B------:R-:W-:Y:S02]  /*0b20*/  IMAD.MOV.U32 R26, RZ, RZ, 0x1 ;  /* 0x00000001ff1a7424 */ /* 0x000fe400078e00ff */
[----:B------:R-:W-:Y:S02]  /*0b30*/  IMAD.MOV.U32 R27, RZ, RZ, R18 ;  /* 0x000000ffff1b7224 */ /* 0x000fe400078e0012 */
[----:B------:R-:W1:Y:S01]  /*0b40*/  LDC.64 R4, c[0x0][0x3a0] ;  /* 0x0000e800ff047b82 */ /* 0x000e620000000a00 */
[----:B0-----:R-:W-:-:S06]  /*0b50*/  ULEA UR4, UR5, UR4, 0x18 ;  /* 0x0000000405047291 */ /* 0x001fcc000f8ec0ff */
[----:B------:R-:W-:-:S05]  /*0b60*/  IMAD.U32 R0, RZ, RZ, UR4 ;  /* 0x00000004ff007e24 */ /* 0x000fca000f8e00ff */
[----:B------:R-:W0:Y:S02]  /*0b70*/  LDS R3, [R0+0x8] ;  /* 0x0000080000037984 */ /* 0x000e240000000800 */
[----:B0-----:R-:W-:-:S05]  /*0b80*/  IADD3 R3, PT, PT, R3, -0x1, RZ ;  /* 0xffffffff03037810 */ /* 0x001fca0007ffe0ff */
[----:B-1----:R-:W-:-:S05]  /*0b90*/  IMAD.WIDE.U32 R4, R3, 0x4, R4 ;  /* 0x0000000403047825 */ /* 0x002fca00078e0004 */
[----:B------:R3:W-:Y:S02]  /*0ba0*/  STG.E desc[UR36][R4.64], R17 ;  /* 0x0000001104007986 */ /* 0x0007e4000c101924 */
.L_x_12:
[----:B------:R-:W-:Y:S05]  /*0bb0*/  WARPSYNC.ALL ;  /* 0x0000000000007948 */ /* 0x000fea0003800000 */
[----:B------:R-:W-:Y:S06]  /*0bc0*/  BAR.SYNC.DEFER_BLOCKING 0x0 ;  /* 0x0000000000007b1d */ /* 0x000fec0000010000 */
[----:B--2---:R-:W2:Y:S02]  /*0bd0*/  LDS R3, [R0] ;  /* 0x0000000000037984 */ /* 0x004ea40000000800 */
[----:B--2---:R-:W-:-:S13]  /*0be0*/  ISETP.NE.AND P0, PT, R3, 0x1, PT ;  /* 0x000000010300780c */ /* 0x004fda0003f05270 */
[----:B------:R-:W-:Y:S05]  /*0bf0*/  @!P0 BRA `(.L_x_14) ;  /* 0x0000000000188947 */ /* 0x000fea0003800000 */
[----:B01-3--:R-:W0:Y:S01]  /*0c00*/  LDS R5, [R0+0x8] ;  /* 0x0000080000057984 */ /* 0x00be220000000800 */
[----:B------:R-:W-:Y:S01]  /*0c10*/  IMAD.MOV.U32 R3, RZ, RZ, R24 ;  /* 0x000000ffff037224 */ /* 0x000fe200078e0018 */
[----:B0-----:R-:W-:-:S04]  /*0c20*/  ISETP.GE.U32.AND P0, PT, R5, UR41, PT ;  /* 0x0000002905007c0c */ /* 0x001fc8000bf06070 */
[C---:B------:R-:W-:Y:S01]  /*0c30*/  ISETP.GE.OR P0, PT, R18.reuse, UR40, P0 ;  /* 0x0000002812007c0c */ /* 0x040fe20008706670 */
[----:B------:R-:W-:-:S12]  /*0c40*/  VIADD R18, R18, 0x1 ;  /* 0x0000000112127836 */ /* 0x000fd80000000000 */
[----:B------:R-:W-:Y:S05]  /*0c50*/  @!P0 BRA `(.L_x_15) ;  /* 0xfffffff400dc8947 */ /* 0x000fea000383ffff */
.L_x_14:
[----:B------:R-:W-:-:S04]  /*0c60*/  ISETP.NE.AND P0, PT, R26, RZ, PT ;  /* 0x000000ff1a00720c */ /* 0x000fc80003f05270 */
[----:B------:R-:W-:-:S09]  /*0c70*/  P2R R18, PR, RZ, 0x1 ;  /* 0x00000001ff127803 */ /* 0x000fd20000000000 */
.L_x_4:
[----:B012---:R-:W0:Y:S01]  /*0c80*/  LDC R0, c[0x0][0x380] ;  /* 0x0000e000ff007b82 */ /* 0x007e220000000800 */
[----:B------:R-:W-:Y:S05]  /*0c90*/  WARPSYNC.ALL ;  /* 0x0000000000007948 */ /* 0x000fea0003800000 */
[----:B------:R-:W-:Y:S02]  /*0ca0*/  IMAD.MOV.U32 R16, RZ, RZ, R29 ;  /* 0x000000ffff107224 */ /* 0x000fe400078e001d */
[----:B------:R-:W-:Y:S01]  /*0cb0*/  BAR.SYNC.DEFER_BLOCKING 0x0 ;  /* 0x0000000000007b1d */ /* 0x000fe20000010000 */
[----:B0-----:R-:W-:-:S13]  /*0cc0*/  ISETP.GE.AND P0, PT, R0, 0x2, PT ;  /* 0x000000020000780c */ /* 0x001fda0003f06270 */
[----:B------:R-:W-:Y:S05]  /*0cd0*/  @!P0 BRA `(.L_x_16) ;  /* 0x0000000000f48947 */ /* 0x000fea0003800000 */
[----:B------:R-:W-:Y:S01]  /*0ce0*/  IMAD.MOV.U32 R26, RZ, RZ, 0x1 ;  /* 0x00000001ff1a7424 */ /* 0x000fe200078e00ff */
[----:B------:R-:W0:Y:S06]  /*0cf0*/  LDCU UR40, c[0x0][0x380] ;  /* 0x00007000ff2877ac */ /* 0x000e2c0008000800 */
.L_x_18:
[----:B------:R-:W-:-:S13]  /*0d00*/  ISETP.GE.AND P0, PT, R27, R26, PT ;  /* 0x0000001a1b00720c */ /* 0x000fda0003f06270 */
[----:B------:R-:W-:Y:S05]  /*0d10*/  @!P0 BRA `(.L_x_17) ;  /* 0x0000000000d08947 */ /* 0x000fea0003800000 */
[----:B------:R-:W-:Y:S01]  /*0d20*/  IMAD.SHL.U32 R7, R26, 0x2, RZ ;  /* 0x000000021a077824 */ /* 0x000fe200078e00ff */
[----:B------:R-:W-:Y:S02]  /*0d30*/  IABS R8, R27 ;  /* 0x0000001b00087213 */ /* 0x000fe40000000000 */
[----:B------:R-:W-:Y:S02]  /*0d40*/  ISETP.GE.AND P2, PT, R27, RZ, PT ;  /* 0x000000ff1b00720c */ /* 0x000fe40003f46270 */
[-C--:B------:R-:W-:Y:S02]  /*0d50*/  IABS R6, R7.reuse ;  /* 0x0000000700067213 */ /* 0x080fe40000000000 */
[----:B------:R-:W-:Y:S02]  /*0d60*/  IABS R9, R7 ;  /* 0x0000000700097213 */ /* 0x000fe40000000000 */
[----:B------:R-:W1:Y:S01]  /*0d70*/  I2F.RP R0, R6 ;  /* 0x0000000600007306 */ /* 0x000e620000209400 */
[----:B------:R-:W-:-:S07]  /*0d80*/  ISETP.NE.AND P3, PT, R18, RZ, PT ;  /* 0x000000ff1200720c */ /* 0x000fce0003f65270 */
[----:B-1----:R-:W3:Y:S02]  /*0d90*/  MUFU.RCP R0, R0 ;  /* 0x0000000000007308 */ /* 0x002ee40000001000 */
[----:B---3--:R-:W-:Y:S01]  /*0da0*/  VIADD R4, R0, 0xffffffe ;  /* 0x0ffffffe00047836 */ /* 0x008fe20000000000 */
[----:B------:R-:W-:-:S05]  /*0db0*/  IADD3 R0, PT, PT, RZ, -R9, RZ ;  /* 0x80000009ff007210 */ /* 0x000fca0007ffe0ff */
[----:B------:R1:W2:Y:S02]  /*0dc0*/  F2I.FTZ.U32.TRUNC.NTZ R5, R4 ;  /* 0x0000000400057305 */ /* 0x0002a4000021f000 */
[----:B-1----:R-:W-:Y:S02]  /*0dd0*/  IMAD.MOV.U32 R4, RZ, RZ, RZ ;  /* 0x000000ffff047224 */ /* 0x002fe400078e00ff */
[----:B--2---:R-:W-:-:S04]  /*0de0*/  IMAD.MOV R3, RZ, RZ, -R5 ;  /* 0x000000ffff037224 */ /* 0x004fc800078e0a05 */
[----:B------:R-:W-:-:S04]  /*0df0*/  IMAD R3, R3, R6, RZ ;  /* 0x0000000603037224 */ /* 0x000fc800078e02ff */
[----:B------:R-:W-:-:S06]  /*0e00*/  IMAD.HI.U32 R5, R5, R3, R4 ;  /* 0x0000000305057227 */ /* 0x000fcc00078e0004 */
[----:B------:R-:W-:-:S04]  /*0e10*/  IMAD.HI.U32 R5, R5, R8, RZ ;  /* 0x0000000805057227 */ /* 0x000fc800078e00ff */
[----:B------:R-:W-:-:S05]  /*0e20*/  IMAD R5, R5, R0, R8 ;  /* 0x0000000005057224 */ /* 0x000fca00078e0208 */
[----:B------:R-:W-:-:S13]  /*0e30*/  ISETP.GT.U32.AND P0, PT, R6, R5, PT ;  /* 0x000000050600720c */ /* 0x000fda0003f04070 */
[----:B------:R-:W-:Y:S01]  /*0e40*/  @!P0 IMAD.IADD R5, R5, 0x1, -R6 ;  /* 0x0000000105058824 */ /* 0x000fe200078e0a06 */
[----:B------:R-:W-:-:S04]  /*0e50*/  ISETP.NE.AND P0, PT, R7, RZ, PT ;  /* 0x000000ff0700720c */ /* 0x000fc80003f05270 */
[----:B------:R-:W-:-:S13]  /*0e60*/  ISETP.GT.U32.AND P1, PT, R6, R5, PT ;  /* 0x000000050600720c */ /* 0x000fda0003f24070 */
[----:B------:R-:W-:-:S04]  /*0e70*/  @!P1 IMAD.IADD R5, R5, 0x1, -R6 ;  /* 0x0000000105059824 */ /* 0x000fc800078e0a06 */
[----:B------:R-:W-:Y:S01]  /*0e80*/  @!P2 IMAD.MOV R5, RZ, RZ, -R5 ;  /* 0x000000ffff05a224 */ /* 0x000fe200078e0a05 */
[----:B------:R-:W-:-:S04]  /*0e90*/  @!P0 LOP3.LUT R5, RZ, R7, RZ, 0x33, !PT ;  /* 0x00000007ff058212 */ /* 0x000fc800078e33ff */
[----:B------:R-:W-:-:S13]  /*0ea0*/  ISETP.LT.OR P0, PT, R5, R26, !P3 ;  /* 0x0000001a0500720c */ /* 0x000fda0005f01670 */
[----:B------:R-:W-:Y:S05]  /*0eb0*/  @P0 BRA `(.L_x_17) ;  /* 0x0000000000680947 */ /* 0x000fea0003800000 */
[----:B------:R-:W1:Y:S01]  /*0ec0*/  S2UR UR5, SR_CgaCtaId ;  /* 0x00000000000579c3 */ /* 0x000e620000008800 */
[----:B------:R-:W-:Y:S01]  /*0ed0*/  UMOV UR4, 0x400 ;  /* 0x0000040000047882 */ /* 0x000fe20000000000 */
[----:B------:R-:W-:Y:S01]  /*0ee0*/  IADD3 R0, PT, PT, -R5, R27, R26 ;  /* 0x0000001b05007210 */ /* 0x000fe20007ffe11a */
[----:B------:R-:W-:Y:S01]  /*0ef0*/  UIADD3 UR4, UPT, UPT, UR4, 0x1c, URZ ;  /* 0x0000001c04047890 */ /* 0x000fe2000fffe0ff */
[----:B------:R-:W-:Y:S03]  /*0f00*/  LDS R3, [R23] ;  /* 0x0000000017037984 */ /* 0x000fe60000000800 */
[----:B-1----:R-:W-:-:S06]  /*0f10*/  ULEA UR4, UR5, UR4, 0x18 ;  /* 0x0000000405047291 */ /* 0x002fcc000f8ec0ff */
[----:B------:R-:W-:-:S06]  /*0f20*/  LEA R11, R0, UR4, 0x2 ;  /* 0x00000004000b7c11 */ /* 0x000fcc000f8e10ff */
[----:B------:R-:W1:Y:S02]  /*0f30*/  LDS R11, [R11+-0x4] ;  /* 0xfffffc000b0b7984 */ /* 0x000e640000000800 */
[----:B-1----:R-:W-:-:S05]  /*0f40*/  LEA R0, R11, UR39, 0x2 ;  /* 0x000000270b007c11 */ /* 0x002fca000f8e10ff */
[----:B------:R-:W1:Y:S02]  /*0f50*/  LDS R12, [R0] ;  /* 0x00000000000c7984 */ /* 0x000e640000000800 */
[----:B-1----:R-:W-:-:S13]  /*0f60*/  ISETP.GT.AND P0, PT, R12, R3, PT ;  /* 0x000000030c00720c */ /* 0x002fda0003f04270 */
[----:B------:R-:W-:Y:S05]  /*0f70*/  @!P0 BRA `(.L_x_17) ;  /* 0x0000000000388947 */ /* 0x000fea0003800000 */
[----:B------:R-:W-:Y:S01]  /*0f80*/  STS [R23], R12 ;  /* 0x0000000c17007388 */ /* 0x000fe20000000800 */
[----:B------:R-:W-:Y:S01]  /*0f90*/  MOV R8, 0x0 ;  /* 0x0000000000087802 */ /* 0x000fe20000000f00 */
[----:B------:R-:W-:Y:S01]  /*0fa0*/  IMAD.MOV.U32 R10, RZ, RZ, R17 ;  /* 0x000000ffff0a7224 */ /* 0x000fe200078e0011 */
[----:B------:R-:W1:Y:S01]  /*0fb0*/  LDCU.64 UR4, c[0x4][0x20] ;  /* 0x01000400ff0477ac */ /* 0x000e620008000a00 */
[----:B------:R-:W2:Y:S01]  /*0fc0*/  LDS R0, [R0] ;  /* 0x0000000000007984 */ /* 0x000ea20000000800 */
[----:B------:R-:W-:Y:S02]  /*0fd0*/  IMAD.MOV.U32 R6, RZ, RZ, R2 ;  /* 0x000000ffff067224 */ /* 0x000fe400078e0002 */
[----:B------:R-:W3:Y:S01]  /*0fe0*/  LDC.64 R8, c[0x4][R8] ;  /* 0x0100000008087b82 */ /* 0x000ee20000000a00 */
[----:B------:R4:W-:Y:S01]  /*0ff0*/  STL.64 [R1], R10 ;  /* 0x0000000a01007387 */ /* 0x0009e20000100a00 */
[----:B------:R-:W-:Y:S02]  /*1000*/  IMAD.MOV.U32 R7, RZ, RZ, R22 ;  /* 0x000000ffff077224 */ /* 0x000fe400078e0016 */
[----:B-1----:R-:W-:-:S02]  /*1010*/  IMAD.U32 R4, RZ, RZ, UR4 ;  /* 0x00000004ff047e24 */ /* 0x002fc4000f8e00ff */
[----:B------:R-:W-:Y:S01]  /*1020*/  IMAD.U32 R5, RZ, RZ, UR5 ;  /* 0x00000005ff057e24 */ /* 0x000fe2000f8e00ff */
[----:B--2---:R4:W-:Y:S06]  /*1030*/  STL [R1+0x8], R0 ;  /* 0x0000080001007387 */ /* 0x0049ec0000100800 */
[----:B------:R-:W-:-:S07]  /*1040*/  LEPC R20, `(.L_x_17) ;  /* 0x000000001014794e */ /* 0x000fce0000000000 */
[----:B0--34-:R-:W-:Y:S05]  /*1050*/  CALL.ABS.NOINC R8 ;  /* 0x0000000008007343 */ /* 0x019fea0003c00000 */
.L_x_17:
[----:B------:R-:W-:Y:S05]  /*1060*/  WARPSYNC.ALL ;  /* 0x0000000000007948 */ /* 0x000fea0003800000 */
[----:B------:R-:W-:Y:S01]  /*1070*/  IMAD.SHL.U32 R26, R26, 0x2, RZ ;  /* 0x000000021a1a7824 */ /* 0x000fe200078e00ff */
[----:B------:R-:W-:Y:S04]  /*1080*/  BAR.SYNC.DEFER_BLOCKING 0x0 ;  /* 0x0000000000007b1d */ /* 0x000fe80000010000 */
[----:B0-----:R-:W-:-:S13]  /*1090*/  ISETP.GE.AND P0, PT, R26, UR40, PT ;  /* 0x000000281a007c0c */ /* 0x001fda000bf06270 */
[----:B------:R-:W-:Y:S05]  /*10a0*/  @!P0 BRA `(.L_x_18) ;  /* 0xfffffffc00148947 */ /* 0x000fea000383ffff */
.L_x_16:
[----:B------:R-:W-:-:S09]  /*10b0*/  UISETP.EQ.AND UP0, UPT, UR38, URZ, UPT ;  /* 0x000000ff2600728c */ /* 0x000fd2000bf02270 */
[----:B------:R-:W-:Y:S05]  /*10c0*/  BRA.U UP0, `(.L_x_19) ;  /* 0x0000000100547547 */ /* 0x000fea000b800000 */
[----:B------:R-:W0:Y:S01]  /*10d0*/  S2UR UR5, SR_CgaCtaId ;  /* 0x00000000000579c3 */ /* 0x000e220000008800 */
[----:B------:R-:W-:Y:S01]  /*10e0*/  UMOV UR4, 0x400 ;  /* 0x0000040000047882 */ /* 0x000fe20000000000 */
[----:B------:R-:W-:Y:S01]  /*10f0*/  ISETP.NE.AND P0, PT, R17, RZ, PT ;  /* 0x000000ff1100720c */ /* 0x000fe20003f05270 */
[----:B------:R-:W-:Y:S01]  /*1100*/  BSSY.RECONVERGENT B6, `(.L_x_19) ;  /* 0x0000011000067945 */ /* 0x000fe20003800200 */
[----:B0-----:R-:W-:-:S09]  /*1110*/  ULEA UR4, UR5, UR4, 0x18 ;  /* 0x0000000405047291 */ /* 0x001fd2000f8ec0ff */
[----:B------:R-:W0:Y:S02]  /*1120*/  LDS R0, [UR4+0x10] ;  /* 0x00001004ff007984 */ /* 0x000e240008000800 */
[----:B0-----:R-:W-:-:S06]  /*1130*/  LEA R0, R0, UR39, 0x2 ;  /* 0x0000002700007c11 */ /* 0x001fcc000f8e10ff */
[----:B------:R-:W0:Y:S02]  /*1140*/  LDS R0, [R0] ;  /* 0x0000000000007984 */ /* 0x000e240000000800 */
[----:B0-----:R-:W-:Y:S01]  /*1150*/  VIMNMX R24, PT, PT, R0, R25, !PT ;  /* 0x0000001900187248 */ /* 0x001fe20007fe0100 */
[----:B------:R-:W-:Y:S06]  /*1160*/  @P0 BRA `(.L_x_20) ;  /* 0x0000000000280947 */ /* 0x000fec0003800000 */
[----:B------:R-:W-:Y:S01]  /*1170*/  MOV R8, 0x0 ;  /* 0x0000000000087802 */ /* 0x000fe20000000f00 */
[----:B------:R0:W-:Y:S01]  /*1180*/  STL [R1], R24 ;  /* 0x0000001801007387 */ /* 0x0001e20000100800 */
[----:B------:R-:W3:Y:S01]  /*1190*/  LDCU.64 UR4, c[0x4][0x28] ;  /* 0x01000500ff0477ac */ /* 0x000ee20008000a00 */
[----:B------:R-:W-:Y:S01]  /*11a0*/  MOV R6, R2 ;  /* 0x0000000200067202 */ /* 0x000fe20000000f00 */
[----:B------:R-:W-:Y:S02]  /*11b0*/  IMAD.MOV.U32 R7, RZ, RZ, R22 ;  /* 0x000000ffff077224 */ /* 0x000fe400078e0016 */
[----:B------:R-:W1:Y:S01]  /*11c0*/  LDC.64 R8, c[0x4][R8] ;  /* 0x0100000008087b82 */ /* 0x000e620000000a00 */
[----:B---3--:R-:W-:Y:S02]  /*11d0*/  IMAD.U32 R4, RZ, RZ, UR4 ;  /* 0x00000004ff047e24 */ /* 0x008fe4000f8e00ff */
[----:B0-----:R-:W-:-:S07]  /*11e0*/  IMAD.U32 R5, RZ, RZ, UR5 ;  /* 0x00000005ff057e24 */ /* 0x001fce000f8e00ff */
[----:B------:R-:W-:-:S07]  /*11f0*/  LEPC R20, `(.L_x_20) ;  /* 0x000000001014794e */ /* 0x000fce0000000000 */
[----:B-1----:R-:W-:Y:S05]  /*1200*/  CALL.ABS.NOINC R8 ;  /* 0x0000000008007343 */ /* 0x002fea0003c00000 */
.L_x_20:
[----:B------:R-:W-:Y:S05]  /*1210*/  BSYNC.RECONVERGENT B6 ;  /* 0x0000000000067941 */ /* 0x000fea0003800200 */
.L_x_19:
[----:B------:R-:W0:Y:S01]  /*1220*/  S2UR UR5, SR_CgaCtaId ;  /* 0x00000000000579c3 */ /* 0x000e220000008800 */
[----:B------:R-:W-:Y:S01]  /*1230*/  UMOV UR4, 0x400 ;  /* 0x0000040000047882 */ /* 0x000fe20000000000 */
[----:B------:R-:W-:Y:S01]  /*1240*/  ISETP.NE.AND P1, PT, R18, RZ, PT ;  /* 0x000000ff1200720c */ /* 0x000fe20003f25270 */
[----:B0-----:R-:W-:-:S09]  /*1250*/  ULEA UR4, UR5, UR4, 0x18 ;  /* 0x0000000405047291 */ /* 0x001fd2000f8ec0ff */
[----:B------:R-:W0:Y:S02]  /*1260*/  LDS R0, [UR4+0x18] ;  /* 0x00001804ff007984 */ /* 0x000e240008000800 */
[----:B0-----:R-:W-:-:S13]  /*1270*/  ISETP.NE.AND P0, PT, R0, R17, PT ;  /* 0x000000110000720c */ /* 0x001fda0003f05270 */
[----:B------:R-:W0:Y:S01]  /*1280*/  @!P0 LDS R3, [R23] ;  /* 0x0000000017038984 */ /* 0x000e220000000800 */
[----:B------:R-:W-:-:S05]  /*1290*/  @!P0 IMAD.MOV.U32 R0, RZ, RZ, -0x1 ;  /* 0xffffffffff008424 */ /* 0x000fca00078e00ff */
[----:B------:R1:W-:Y:S04]  /*12a0*/  @!P0 STS [UR4+0x18], R0 ;  /* 0x00001800ff008988 */ /* 0x0003e80008000804 */
[----:B0-----:R1:W-:Y:S01]  /*12b0*/  @!P0 STS [UR4+0x14], R3 ;  /* 0x00001403ff008988 */ /* 0x0013e20008000804 */
[----:B------:R-:W-:Y:S05]  /*12c0*/  @!P1 BRA `(.L_x_21) ;  /* 0x0000000000589947 */ /* 0x000fea0003800000 */
[----:B---3--:R-:W0:Y:S01]  /*12d0*/  LDC.64 R4, c[0x0][0x388] ;  /* 0x0000e200ff047b82 */ /* 0x008e220000000a00 */
[----:B-1----:R-:W1:Y:S07]  /*12e0*/  LDS R0, [R23] ;  /* 0x0000000017007984 */ /* 0x002e6e0000000800 */
[----:B------:R-:W2:Y:S01]  /*12f0*/  LDC.64 R10, c[0x0][0x398] ;  /* 0x0000e600ff0a7b82 */ /* 0x000ea20000000a00 */
[----:B------:R-:W-:Y:S01]  /*1300*/  MOV R8, 0x0 ;  /* 0x0000000000087802 */ /* 0x000fe20000000f00 */
[----:B------:R-:W-:Y:S01]  /*1310*/  IMAD.MOV.U32 R18, RZ, RZ, R17 ;  /* 0x000000ffff127224 */ /* 0x000fe200078e0011 */
[----:B------:R-:W3:Y:S01]  /*1320*/  LDCU.64 UR4, c[0x4][0x30] ;  /* 0x01000600ff0477ac */ /* 0x000ee20008000a00 */
[----:B0-----:R-:W-:-:S06]  /*1330*/  IMAD.WIDE R4, R19, 0x4, R4 ;  /* 0x0000000413047825 */ /* 0x001fcc00078e0204 */
[----:B------:R3:W4:Y:S01]  /*1340*/  LDG.E R5, desc[UR36][R4.64] ;  /* 0x0000002404057981 */ /* 0x000722000c1e1900 */
[----:B------:R-:W0:Y:S01]  /*1350*/  LDC.64 R8, c[0x4][R8] ;  /* 0x0100000008087b82 */ /* 0x000e220000000a00 */
[----:B--2---:R-:W-:Y:S02]  /*1360*/  IMAD.WIDE R10, R19, 0x4, R10 ;  /* 0x00000004130a7825 */ /* 0x004fe400078e020a */
[----:B------:R2:W-:Y:S02]  /*1370*/  STL.64 [R1], R18 ;  /* 0x0000001201007387 */ /* 0x0005e40000100a00 */
[----:B------:R-:W-:Y:S02]  /*1380*/  IMAD.MOV.U32 R6, RZ, RZ, R2 ;  /* 0x000000ffff067224 */ /* 0x000fe400078e0002 */
[----:B------:R-:W-:Y:S02]  /*1390*/  IMAD.MOV.U32 R7, RZ, RZ, R22 ;  /* 0x000000ffff077224 */ /* 0x000fe400078e0016 */
[----:B---3--:R-:W-:Y:S01]  /*13a0*/  IMAD.U32 R4, RZ, RZ, UR4 ;  /* 0x00000004ff047e24 */ /* 0x008fe2000f8e00ff */
[----:B-1----:R-:W-:-:S05]  /*13b0*/  VIMNMX R0, PT, PT, R0, R25, !PT ;  /* 0x0000001900007248 */ /* 0x002fca0007fe0100 */
[----:B----4-:R-:W-:Y:S02]  /*13c0*/  IMAD.IADD R0, R0, 0x1, R5 ;  /* 0x0000000100007824 */ /* 0x010fe400078e0205 */
[----:B------:R-:W-:-:S03]  /*13d0*/  IMAD.U32 R5, RZ, RZ, UR5 ;  /* 0x00000005ff057e24 */ /* 0x000fc6000f8e00ff */
[----:B------:R2:W-:Y:S04]  /*13e0*/  STS [R23], R0 ;  /* 0x0000000017007388 */ /* 0x0005e80000000800 */
[----:B------:R2:W-:Y:S04]  /*13f0*/  STL [R1+0x8], R0 ;  /* 0x0000080001007387 */ /* 0x0005e80000100800 */
[----:B0-----:R2:W-:Y:S02]  /*1400*/  STG.E desc[UR36][R10.64], R0 ;  /* 0x000000000a007986 */ /* 0x0015e4000c101924 */
[----:B------:R-:W-:-:S07]  /*1410*/  LEPC R20, `(.L_x_21) ;  /* 0x000000001014794e */ /* 0x000fce0000000000 */
[----:B--2---:R-:W-:Y:S05]  /*1420*/  CALL.ABS.NOINC R8 ;  /* 0x0000000008007343 */ /* 0x004fea0003c00000 */
.L_x_21:
[----:B-1----:R-:W3:Y:S01]  /*1430*/  S2R R3, SR_CgaCtaId ;  /* 0x0000000000037919 */ /* 0x002ee20000008800 */
[----:B------:R-:W-:Y:S01]  /*1440*/  MOV R0, 0x400 ;  /* 0x0000040000007802 */ /* 0x000fe20000000f00 */
[----:B------:R-:W-:Y:S05]  /*1450*/  WARPSYNC.ALL ;  /* 0x0000000000007948 */ /* 0x000fea0003800000 */
[----:B------:R-:W-:Y:S02]  /*1460*/  ISETP.EQ.AND P1, PT, RZ, UR38, PT ;  /* 0x00000026ff007c0c */ /* 0x000fe4000bf22270 */
[----:B---3--:R-:W-:-:S05]  /*1470*/  LEA R5, R3, R0, 0x18 ;  /* 0x0000000003057211 */ /* 0x008fca00078ec0ff */
[----:B------:R-:W-:Y:S01]  /*1480*/  LDS R25, [R5+0x14] ;  /* 0x0000140005197984 */ /* 0x000fe20000000800 */
[----:B------:R-:W-:Y:S06]  /*1490*/  BAR.SYNC.DEFER_BLOCKING 0x0 ;  /* 0x0000000000007b1d */ /* 0x000fec0000010000 */
[----:B------:R-:W0:Y:S02]  /*14a0*/  @!P1 LDS R3, [R23] ;  /* 0x0000000017039984 */ /* 0x000e240000000800 */
[----:B0-----:R-:W-:-:S04]  /*14b0*/  @!P1 ISETP.GE.AND P0, PT, R24, R3, PT ;  /* 0x000000031800920c */ /* 0x001fc80003f06270 */
[----:B------:R-:W-:Y:S01]  /*14c0*/  @!P1 SEL R29, R16, 0x1, !P0 ;  /* 0x00000001101d9807 */ /* 0x000fe20004000000 */
[----:B------:R-:W-:Y:S08]  /*14d0*/  @!P1 BRA `(.L_x_22) ;  /* 0x0000000000289947 */ /* 0x000ff00003800000 */
[----:B------:R-:W0:Y:S01]  /*14e0*/  LDS R0, [R5+0x10] ;  /* 0x0000100005007984 */ /* 0x000e220000000800 */
[----:B------:R-:W-:-:S03]  /*14f0*/  IMAD.MOV.U32 R29, RZ, RZ, 0x1 ;  /* 0x00000001ff1d7424 */ /* 0x000fc600078e00ff */
[----:B------:R-:W-:Y:S01]  /*1500*/  LDS R4, [R23] ;  /* 0x0000000017047984 */ /* 0x000fe20000000800 */
[----:B0-----:R-:W-:-:S06]  /*1510*/  LEA R3, R0, UR39, 0x2 ;  /* 0x0000002700037c11 */ /* 0x001fcc000f8e10ff */
[----:B------:R-:W0:Y:S02]  /*1520*/  LDS R3, [R3] ;  /* 0x0000000003037984 */ /* 0x000e240000000800 */
[----:B0-----:R-:W-:-:S04]  /*1530*/  ISETP.GT.AND P0, PT, R3, R4, PT ;  /* 0x000000040300720c */ /* 0x001fc80003f04270 */
[----:B------:R-:W-:-:S09]  /*1540*/  ISETP.NE.AND P2, PT, R0, R17, !P0 ;  /* 0x000000110000720c */ /* 0x000fd20004745270 */
[----:B------:R-:W-:-:S04]  /*1550*/  @!P0 ISETP.NE.AND P1, PT, R3, R4, PT ;  /* 0x000000040300820c */ /* 0x000fc80003f25270 */
[----:B------:R-:W-:-:S05]  /*1560*/  @P2 SEL R16, R16, 0x1, P1 ;  /* 0x0000000110102807 */ /* 0x000fca0000800000 */
[----:B------:R-:W-:-:S07]  /*1570*/  @!P0 IMAD.MOV.U32 R29, RZ, RZ, R16 ;  /* 0x000000ffff1d8224 */ /* 0x000fce00078e0010 */
.L_x_22:
[----:B------:R-:W0:Y:S01]  /*1580*/  LDS R5, [R5+0x8] ;  /* 0x0000080005057984 */ /* 0x000e220000000800 */
[----:B------:R-:W0:Y:S02]  /*1590*/  LDCU UR4, c[0x0][0x384] ;  /* 0x00007080ff0477ac */ /* 0x000e240008000800 */
[----:B0-----:R-:W-:-:S13]  /*15a0*/  ISETP.GE.U32.AND P0, PT, R5, UR4, PT ;  /* 0x0000000405007c0c */ /* 0x001fda000bf06070 */
[----:B------:R-:W-:Y:S05]  /*15b0*/  @!P0 BRA `(.L_x_23) ;  /* 0xffffffec00048947 */ /* 0x000fea000383ffff */
.L_x_0:
[----:B------:R-:W-:Y:S06]  /*15c0*/  BAR.SYNC.DEFER_BLOCKING 0x0 ;  /* 0x0000000000007b1d */ /* 0x000fec0000010000 */
[----:B------:R-:W-:Y:S05]  /*15d0*/  EXIT ;  /* 0x000000000000794d */ /* 0x000fea0003800000 */
.L_x_24:
[----:B------:R-:W-:-:S00]  /*15e0*/  BRA `(.L_x_24) ;  /* 0xfffffffc00fc7947 */ /* 0x000fc0000383ffff */
[----:B------:R-:W-:-:S00]  /*15f0*/  NOP ;  /* 0x0000000000007918 */ /* 0x000fc00000000000 */
        /* <DEDUP_REMOVED lines=8> */
.L_x_25:


//--------------------- .nv.global.init           --------------------------
	.section	.nv.global.init,"aw",@progbits
.nv.global.init:
	.type		$str$4,@object
	.size		$str$4,($str$5 - $str$4)
$str$4:
        /*0000*/ 	.byte	0x68, 0x69, 0x20, 0x74, 0x65, 0x6d, 0x70, 0x65, 0x6e, 0x64, 0x2d, 0x25, 0x64, 0x0a, 0x00
	.type		$str$5,@object
	.size		$str$5,($str$3 - $str$5)
$str$5:
        /*000f*/ 	.byte	0x25, 0x64, 0x20, 0x2d, 0x20, 0x72, 0x65, 0x73, 0x5b, 0x25, 0x64, 0x5d, 0x20, 0x25, 0x64, 0x0a
        /*001f*/ 	.byte	0x00
	.type		$str$3,@object
	.size		$str$3,($str$1 - $str$3)
$str$3:
        /*0020*/ 	.byte	0x70, 0x72, 0x65, 0x66, 0x69, 0x78, 0x20, 0x25, 0x64, 0x20, 0x2d, 0x20, 0x25, 0x64, 0x2c, 0x20
        /*0030*/ 	.byte	0x25, 0x64, 0x0a, 0x00
	.type		$str$1,@object
	.size		$str$1,($str - $str$1)
$str$1:
        /*0034*/ 	.byte	0x6c, 0x6f, 0x6c, 0x20, 0x25, 0x64, 0x20, 0x74, 0x6f, 0x20, 0x25, 0x64, 0x20, 0x61, 0x6e, 0x64
        /*0044*/ 	.byte	0x20, 0x73, 0x74, 0x61, 0x72, 0x74, 0x73, 0x20, 0x61, 0x74, 0x20, 0x25, 0x64, 0x0a, 0x00
	.type		$str,@object
	.size		$str,($str$2 - $str)
$str:
        /*0053*/ 	.byte	0x2d, 0x2d, 0x2d, 0x2d, 0x2d, 0x2d, 0x2d, 0x2d, 0x2d, 0x2d, 0x2d, 0x2d, 0x2d, 0x2d, 0x2d, 0x2d
        /*0063*/ 	.byte	0x2d, 0x2d, 0x2d, 0x2d, 0x2d, 0x2d, 0x2d, 0x2d, 0x2d, 0x2d, 0x2d, 0x2d, 0x2d, 0x2d, 0x0a, 0x00
	.type		$str$2,@object
	.size		$str$2,(.L_2 - $str$2)
$str$2:
        /*0073*/ 	.byte	0x25, 0x64, 0x20, 0x69, 0x73, 0x20, 0x64, 0x6f, 0x69, 0x6e, 0x67, 0x20, 0x25, 0x64, 0x20, 0x6f
        /*0083*/ 	.byte	0x66, 0x20, 0x25, 0x64, 0x20, 0x28, 0x25, 0x64, 0x29, 0x2c, 0x20, 0x65, 0x78, 0x65, 0x0a, 0x00
.L_2:


//--------------------- .nv.shared._Z14gpu_operationsiiPiS_S_S_ --------------------------
	.section	.nv.shared._Z14gpu_operationsiiPiS_S_S_,"aw",@nobits
	.sectionflags	@""
	.align	4
.nv.shared._Z14gpu_operationsiiPiS_S_S_:
	.zero		13340


//--------------------- .nv.shared.reserved.0     --------------------------
	.section	.nv.shared.reserved.0,"aw",@nobits
	.weak		__nv_reservedSMEM_offset_0_alias
	.size		__nv_reservedSMEM_offset_0_alias, 0, 64
	.other		__nv_reservedSMEM_offset_0_alias,@"STO_CUDA_RESERVED_SHARED STV_DEFAULT"
__nv_reservedSMEM_offset_0_alias:
	.zero		0
	.zero		64


//--------------------- .nv.constant0._Z14gpu_operationsiiPiS_S_S_ --------------------------
	.section	.nv.constant0._Z14gpu_operationsiiPiS_S_S_,"a",@progbits
	.sectionflags	@""
	.align	4
.nv.constant0._Z14gpu_operationsiiPiS_S_S_:
	.zero		936


//--------------------- SYMBOLS --------------------------

	.type		.nv.reservedSmem.offset0,@object
	.size		.nv.reservedSmem.offset0,0x4
	.type		.nv.reservedSmem.cap,@object
	.size		.nv.reservedSmem.cap,0x4
	.type		vprintf,@function
